//
// Generated by NVIDIA NVVM Compiler
//
// Compiler Build ID: CL-36424714
// Cuda compilation tools, release 13.0, V13.0.88
// Based on NVVM 20.0.0
//

.version 9.0
.target sm_100
.address_size 64

	// .globl	_Z10flash_attnPfS_S_S_S_S_i
.extern .func  (.param .b32 func_retval0) vprintf
(
	.param .b64 vprintf_param_0,
	.param .b64 vprintf_param_1
)
;
// _ZZ10flash_attnPfS_S_S_S_S_iE2Kj has been demoted
// _ZZ10flash_attnPfS_S_S_S_S_iE2Vj has been demoted
// _ZZ10flash_attnPfS_S_S_S_S_iE2Qi has been demoted
// _ZZ10flash_attnPfS_S_S_S_S_iE2Oi has been demoted
// _ZZ10flash_attnPfS_S_S_S_S_iE3Sij has been demoted
// _ZZ10flash_attnPfS_S_S_S_S_iE6tmp_Oi has been demoted
// _ZZ10flash_attnPfS_S_S_S_S_iE9Pij_delta has been demoted
// _ZZ10flash_attnPfS_S_S_S_S_iE2li has been demoted
// _ZZ10flash_attnPfS_S_S_S_S_iE2mi has been demoted
.global .align 1 .b8 $str[21] = {115, 116, 97, 114, 116, 105, 110, 103, 32, 84, 99, 32, 108, 111, 111, 112, 46, 46, 46, 10};

.visible .entry _Z10flash_attnPfS_S_S_S_S_i(
	.param .u64 .ptr .align 1 _Z10flash_attnPfS_S_S_S_S_i_param_0,
	.param .u64 .ptr .align 1 _Z10flash_attnPfS_S_S_S_S_i_param_1,
	.param .u64 .ptr .align 1 _Z10flash_attnPfS_S_S_S_S_i_param_2,
	.param .u64 .ptr .align 1 _Z10flash_attnPfS_S_S_S_S_i_param_3,
	.param .u64 .ptr .align 1 _Z10flash_attnPfS_S_S_S_S_i_param_4,
	.param .u64 .ptr .align 1 _Z10flash_attnPfS_S_S_S_S_i_param_5,
	.param .u32 _Z10flash_attnPfS_S_S_S_S_i_param_6
)
{
	.reg .pred 	%p<10>;
	.reg .b32 	%r<82>;
	.reg .b32 	%f<886>;
	.reg .b64 	%rd<37>;
	// demoted variable
	.shared .align 4 .b8 _ZZ10flash_attnPfS_S_S_S_S_iE2Kj[512];
	// demoted variable
	.shared .align 4 .b8 _ZZ10flash_attnPfS_S_S_S_S_iE2Vj[512];
	// demoted variable
	.shared .align 4 .b8 _ZZ10flash_attnPfS_S_S_S_S_iE2Qi[512];
	// demoted variable
	.shared .align 4 .b8 _ZZ10flash_attnPfS_S_S_S_S_iE2Oi[512];
	// demoted variable
	.shared .align 4 .b8 _ZZ10flash_attnPfS_S_S_S_S_iE3Sij[16];
	// demoted variable
	.shared .align 4 .b8 _ZZ10flash_attnPfS_S_S_S_S_iE6tmp_Oi[512];
	// demoted variable
	.shared .align 4 .b8 _ZZ10flash_attnPfS_S_S_S_S_iE9Pij_delta[16];
	// demoted variable
	.shared .align 4 .b8 _ZZ10flash_attnPfS_S_S_S_S_iE2li[8];
	// demoted variable
	.shared .align 4 .b8 _ZZ10flash_attnPfS_S_S_S_S_iE2mi[8];
	ld.param.u64 	%rd5, [_Z10flash_attnPfS_S_S_S_S_i_param_3];
	ld.param.u32 	%r15, [_Z10flash_attnPfS_S_S_S_S_i_param_6];
	mov.u32 	%r1, %tid.x;
	mov.u32 	%r2, %tid.y;
	mov.u32 	%r16, %ntid.x;
	mov.u32 	%r17, %ctaid.x;
	mov.u32 	%r18, %ntid.y;
	mov.u32 	%r19, %ctaid.y;
	mad.lo.s32 	%r3, %r18, %r19, %r2;
	setp.ne.s32 	%p1, %r3, 0;
	mul.lo.s32 	%r20, %r17, %r16;
	neg.s32 	%r21, %r20;
	setp.ne.s32 	%p2, %r1, %r21;
	or.pred  	%p3, %p1, %p2;
	@%p3 bra 	$L__BB0_2;
	mov.u64 	%rd8, $str;
	cvta.global.u64 	%rd9, %rd8;
	{ // callseq 0, 0
	.param .b64 param0;
	st.param.b64 	[param0], %rd9;
	.param .b64 param1;
	st.param.b64 	[param1], 0;
	.param .b32 retval0;
	call.uni (retval0), 
	vprintf, 
	(
	param0, 
	param1
	);
	ld.param.b32 	%r22, [retval0];
	} // callseq 0
$L__BB0_2:
	setp.lt.s32 	%p4, %r15, 1;
	@%p4 bra 	$L__BB0_13;
	shl.b32 	%r80, %r1, 6;
	shl.b32 	%r24, %r3, 6;
	shl.b32 	%r25, %r2, 3;
	mov.u32 	%r26, _ZZ10flash_attnPfS_S_S_S_S_iE3Sij;
	add.s32 	%r5, %r26, %r25;
	mov.u32 	%r27, _ZZ10flash_attnPfS_S_S_S_S_iE9Pij_delta;
	add.s32 	%r6, %r27, %r25;
	shl.b32 	%r28, %r2, 8;
	mov.u32 	%r29, _ZZ10flash_attnPfS_S_S_S_S_iE6tmp_Oi;
	add.s32 	%r7, %r29, %r28;
	add.s32 	%r30, %r15, 1;
	shr.u32 	%r31, %r30, 31;
	add.s32 	%r32, %r30, %r31;
	shr.s32 	%r33, %r32, 1;
	max.s32 	%r34, %r33, 1;
	cvta.to.global.u64 	%rd10, %rd5;
	mul.wide.u32 	%rd11, %r24, 4;
	add.s64 	%rd1, %rd10, %rd11;
	neg.s32 	%r81, %r34;
	mul.wide.u32 	%rd21, %r3, 4;
	mov.u32 	%r79, %r1;
$L__BB0_4:
	setp.ge.s32 	%p5, %r79, %r15;
	@%p5 bra 	$L__BB0_6;
	ld.param.u64 	%rd32, [_Z10flash_attnPfS_S_S_S_S_i_param_2];
	ld.param.u64 	%rd31, [_Z10flash_attnPfS_S_S_S_S_i_param_1];
	cvta.to.global.u64 	%rd12, %rd31;
	mul.wide.u32 	%rd13, %r80, 4;
	add.s64 	%rd14, %rd12, %rd13;
	ld.global.f32 	%f68, [%rd14];
	shl.b32 	%r35, %r1, 8;
	mov.u32 	%r36, _ZZ10flash_attnPfS_S_S_S_S_iE2Kj;
	add.s32 	%r37, %r36, %r35;
	st.shared.f32 	[%r37], %f68;
	cvta.to.global.u64 	%rd15, %rd32;
	add.s64 	%rd16, %rd15, %rd13;
	ld.global.f32 	%f69, [%rd16];
	mov.u32 	%r38, _ZZ10flash_attnPfS_S_S_S_S_iE2Vj;
	add.s32 	%r39, %r38, %r35;
	st.shared.f32 	[%r39], %f69;
	ld.global.f32 	%f70, [%rd14+4];
	st.shared.f32 	[%r37+4], %f70;
	ld.global.f32 	%f71, [%rd16+4];
	st.shared.f32 	[%r39+4], %f71;
	ld.global.f32 	%f72, [%rd14+8];
	st.shared.f32 	[%r37+8], %f72;
	ld.global.f32 	%f73, [%rd16+8];
	st.shared.f32 	[%r39+8], %f73;
	ld.global.f32 	%f74, [%rd14+12];
	st.shared.f32 	[%r37+12], %f74;
	ld.global.f32 	%f75, [%rd16+12];
	st.shared.f32 	[%r39+12], %f75;
	ld.global.f32 	%f76, [%rd14+16];
	st.shared.f32 	[%r37+16], %f76;
	ld.global.f32 	%f77, [%rd16+16];
	st.shared.f32 	[%r39+16], %f77;
	ld.global.f32 	%f78, [%rd14+20];
	st.shared.f32 	[%r37+20], %f78;
	ld.global.f32 	%f79, [%rd16+20];
	st.shared.f32 	[%r39+20], %f79;
	ld.global.f32 	%f80, [%rd14+24];
	st.shared.f32 	[%r37+24], %f80;
	ld.global.f32 	%f81, [%rd16+24];
	st.shared.f32 	[%r39+24], %f81;
	ld.global.f32 	%f82, [%rd14+28];
	st.shared.f32 	[%r37+28], %f82;
	ld.global.f32 	%f83, [%rd16+28];
	st.shared.f32 	[%r39+28], %f83;
	ld.global.f32 	%f84, [%rd14+32];
	st.shared.f32 	[%r37+32], %f84;
	ld.global.f32 	%f85, [%rd16+32];
	st.shared.f32 	[%r39+32], %f85;
	ld.global.f32 	%f86, [%rd14+36];
	st.shared.f32 	[%r37+36], %f86;
	ld.global.f32 	%f87, [%rd16+36];
	st.shared.f32 	[%r39+36], %f87;
	ld.global.f32 	%f88, [%rd14+40];
	st.shared.f32 	[%r37+40], %f88;
	ld.global.f32 	%f89, [%rd16+40];
	st.shared.f32 	[%r39+40], %f89;
	ld.global.f32 	%f90, [%rd14+44];
	st.shared.f32 	[%r37+44], %f90;
	ld.global.f32 	%f91, [%rd16+44];
	st.shared.f32 	[%r39+44], %f91;
	ld.global.f32 	%f92, [%rd14+48];
	st.shared.f32 	[%r37+48], %f92;
	ld.global.f32 	%f93, [%rd16+48];
	st.shared.f32 	[%r39+48], %f93;
	ld.global.f32 	%f94, [%rd14+52];
	st.shared.f32 	[%r37+52], %f94;
	ld.global.f32 	%f95, [%rd16+52];
	st.shared.f32 	[%r39+52], %f95;
	ld.global.f32 	%f96, [%rd14+56];
	st.shared.f32 	[%r37+56], %f96;
	ld.global.f32 	%f97, [%rd16+56];
	st.shared.f32 	[%r39+56], %f97;
	ld.global.f32 	%f98, [%rd14+60];
	st.shared.f32 	[%r37+60], %f98;
	ld.global.f32 	%f99, [%rd16+60];
	st.shared.f32 	[%r39+60], %f99;
	ld.global.f32 	%f100, [%rd14+64];
	st.shared.f32 	[%r37+64], %f100;
	ld.global.f32 	%f101, [%rd16+64];
	st.shared.f32 	[%r39+64], %f101;
	ld.global.f32 	%f102, [%rd14+68];
	st.shared.f32 	[%r37+68], %f102;
	ld.global.f32 	%f103, [%rd16+68];
	st.shared.f32 	[%r39+68], %f103;
	ld.global.f32 	%f104, [%rd14+72];
	st.shared.f32 	[%r37+72], %f104;
	ld.global.f32 	%f105, [%rd16+72];
	st.shared.f32 	[%r39+72], %f105;
	ld.global.f32 	%f106, [%rd14+76];
	st.shared.f32 	[%r37+76], %f106;
	ld.global.f32 	%f107, [%rd16+76];
	st.shared.f32 	[%r39+76], %f107;
	ld.global.f32 	%f108, [%rd14+80];
	st.shared.f32 	[%r37+80], %f108;
	ld.global.f32 	%f109, [%rd16+80];
	st.shared.f32 	[%r39+80], %f109;
	ld.global.f32 	%f110, [%rd14+84];
	st.shared.f32 	[%r37+84], %f110;
	ld.global.f32 	%f111, [%rd16+84];
	st.shared.f32 	[%r39+84], %f111;
	ld.global.f32 	%f112, [%rd14+88];
	st.shared.f32 	[%r37+88], %f112;
	ld.global.f32 	%f113, [%rd16+88];
	st.shared.f32 	[%r39+88], %f113;
	ld.global.f32 	%f114, [%rd14+92];
	st.shared.f32 	[%r37+92], %f114;
	ld.global.f32 	%f115, [%rd16+92];
	st.shared.f32 	[%r39+92], %f115;
	ld.global.f32 	%f116, [%rd14+96];
	st.shared.f32 	[%r37+96], %f116;
	ld.global.f32 	%f117, [%rd16+96];
	st.shared.f32 	[%r39+96], %f117;
	ld.global.f32 	%f118, [%rd14+100];
	st.shared.f32 	[%r37+100], %f118;
	ld.global.f32 	%f119, [%rd16+100];
	st.shared.f32 	[%r39+100], %f119;
	ld.global.f32 	%f120, [%rd14+104];
	st.shared.f32 	[%r37+104], %f120;
	ld.global.f32 	%f121, [%rd16+104];
	st.shared.f32 	[%r39+104], %f121;
	ld.global.f32 	%f122, [%rd14+108];
	st.shared.f32 	[%r37+108], %f122;
	ld.global.f32 	%f123, [%rd16+108];
	st.shared.f32 	[%r39+108], %f123;
	ld.global.f32 	%f124, [%rd14+112];
	st.shared.f32 	[%r37+112], %f124;
	ld.global.f32 	%f125, [%rd16+112];
	st.shared.f32 	[%r39+112], %f125;
	ld.global.f32 	%f126, [%rd14+116];
	st.shared.f32 	[%r37+116], %f126;
	ld.global.f32 	%f127, [%rd16+116];
	st.shared.f32 	[%r39+116], %f127;
	ld.global.f32 	%f128, [%rd14+120];
	st.shared.f32 	[%r37+120], %f128;
	ld.global.f32 	%f129, [%rd16+120];
	st.shared.f32 	[%r39+120], %f129;
	ld.global.f32 	%f130, [%rd14+124];
	st.shared.f32 	[%r37+124], %f130;
	ld.global.f32 	%f131, [%rd16+124];
	st.shared.f32 	[%r39+124], %f131;
	ld.global.f32 	%f132, [%rd14+128];
	st.shared.f32 	[%r37+128], %f132;
	ld.global.f32 	%f133, [%rd16+128];
	st.shared.f32 	[%r39+128], %f133;
	ld.global.f32 	%f134, [%rd14+132];
	st.shared.f32 	[%r37+132], %f134;
	ld.global.f32 	%f135, [%rd16+132];
	st.shared.f32 	[%r39+132], %f135;
	ld.global.f32 	%f136, [%rd14+136];
	st.shared.f32 	[%r37+136], %f136;
	ld.global.f32 	%f137, [%rd16+136];
	st.shared.f32 	[%r39+136], %f137;
	ld.global.f32 	%f138, [%rd14+140];
	st.shared.f32 	[%r37+140], %f138;
	ld.global.f32 	%f139, [%rd16+140];
	st.shared.f32 	[%r39+140], %f139;
	ld.global.f32 	%f140, [%rd14+144];
	st.shared.f32 	[%r37+144], %f140;
	ld.global.f32 	%f141, [%rd16+144];
	st.shared.f32 	[%r39+144], %f141;
	ld.global.f32 	%f142, [%rd14+148];
	st.shared.f32 	[%r37+148], %f142;
	ld.global.f32 	%f143, [%rd16+148];
	st.shared.f32 	[%r39+148], %f143;
	ld.global.f32 	%f144, [%rd14+152];
	st.shared.f32 	[%r37+152], %f144;
	ld.global.f32 	%f145, [%rd16+152];
	st.shared.f32 	[%r39+152], %f145;
	ld.global.f32 	%f146, [%rd14+156];
	st.shared.f32 	[%r37+156], %f146;
	ld.global.f32 	%f147, [%rd16+156];
	st.shared.f32 	[%r39+156], %f147;
	ld.global.f32 	%f148, [%rd14+160];
	st.shared.f32 	[%r37+160], %f148;
	ld.global.f32 	%f149, [%rd16+160];
	st.shared.f32 	[%r39+160], %f149;
	ld.global.f32 	%f150, [%rd14+164];
	st.shared.f32 	[%r37+164], %f150;
	ld.global.f32 	%f151, [%rd16+164];
	st.shared.f32 	[%r39+164], %f151;
	ld.global.f32 	%f152, [%rd14+168];
	st.shared.f32 	[%r37+168], %f152;
	ld.global.f32 	%f153, [%rd16+168];
	st.shared.f32 	[%r39+168], %f153;
	ld.global.f32 	%f154, [%rd14+172];
	st.shared.f32 	[%r37+172], %f154;
	ld.global.f32 	%f155, [%rd16+172];
	st.shared.f32 	[%r39+172], %f155;
	ld.global.f32 	%f156, [%rd14+176];
	st.shared.f32 	[%r37+176], %f156;
	ld.global.f32 	%f157, [%rd16+176];
	st.shared.f32 	[%r39+176], %f157;
	ld.global.f32 	%f158, [%rd14+180];
	st.shared.f32 	[%r37+180], %f158;
	ld.global.f32 	%f159, [%rd16+180];
	st.shared.f32 	[%r39+180], %f159;
	ld.global.f32 	%f160, [%rd14+184];
	st.shared.f32 	[%r37+184], %f160;
	ld.global.f32 	%f161, [%rd16+184];
	st.shared.f32 	[%r39+184], %f161;
	ld.global.f32 	%f162, [%rd14+188];
	st.shared.f32 	[%r37+188], %f162;
	ld.global.f32 	%f163, [%rd16+188];
	st.shared.f32 	[%r39+188], %f163;
	ld.global.f32 	%f164, [%rd14+192];
	st.shared.f32 	[%r37+192], %f164;
	ld.global.f32 	%f165, [%rd16+192];
	st.shared.f32 	[%r39+192], %f165;
	ld.global.f32 	%f166, [%rd14+196];
	st.shared.f32 	[%r37+196], %f166;
	ld.global.f32 	%f167, [%rd16+196];
	st.shared.f32 	[%r39+196], %f167;
	ld.global.f32 	%f168, [%rd14+200];
	st.shared.f32 	[%r37+200], %f168;
	ld.global.f32 	%f169, [%rd16+200];
	st.shared.f32 	[%r39+200], %f169;
	ld.global.f32 	%f170, [%rd14+204];
	st.shared.f32 	[%r37+204], %f170;
	ld.global.f32 	%f171, [%rd16+204];
	st.shared.f32 	[%r39+204], %f171;
	ld.global.f32 	%f172, [%rd14+208];
	st.shared.f32 	[%r37+208], %f172;
	ld.global.f32 	%f173, [%rd16+208];
	st.shared.f32 	[%r39+208], %f173;
	ld.global.f32 	%f174, [%rd14+212];
	st.shared.f32 	[%r37+212], %f174;
	ld.global.f32 	%f175, [%rd16+212];
	st.shared.f32 	[%r39+212], %f175;
	ld.global.f32 	%f176, [%rd14+216];
	st.shared.f32 	[%r37+216], %f176;
	ld.global.f32 	%f177, [%rd16+216];
	st.shared.f32 	[%r39+216], %f177;
	ld.global.f32 	%f178, [%rd14+220];
	st.shared.f32 	[%r37+220], %f178;
	ld.global.f32 	%f179, [%rd16+220];
	st.shared.f32 	[%r39+220], %f179;
	ld.global.f32 	%f180, [%rd14+224];
	st.shared.f32 	[%r37+224], %f180;
	ld.global.f32 	%f181, [%rd16+224];
	st.shared.f32 	[%r39+224], %f181;
	ld.global.f32 	%f182, [%rd14+228];
	st.shared.f32 	[%r37+228], %f182;
	ld.global.f32 	%f183, [%rd16+228];
	st.shared.f32 	[%r39+228], %f183;
	ld.global.f32 	%f184, [%rd14+232];
	st.shared.f32 	[%r37+232], %f184;
	ld.global.f32 	%f185, [%rd16+232];
	st.shared.f32 	[%r39+232], %f185;
	ld.global.f32 	%f186, [%rd14+236];
	st.shared.f32 	[%r37+236], %f186;
	ld.global.f32 	%f187, [%rd16+236];
	st.shared.f32 	[%r39+236], %f187;
	ld.global.f32 	%f188, [%rd14+240];
	st.shared.f32 	[%r37+240], %f188;
	ld.global.f32 	%f189, [%rd16+240];
	st.shared.f32 	[%r39+240], %f189;
	ld.global.f32 	%f190, [%rd14+244];
	st.shared.f32 	[%r37+244], %f190;
	ld.global.f32 	%f191, [%rd16+244];
	st.shared.f32 	[%r39+244], %f191;
	ld.global.f32 	%f192, [%rd14+248];
	st.shared.f32 	[%r37+248], %f192;
	ld.global.f32 	%f193, [%rd16+248];
	st.shared.f32 	[%r39+248], %f193;
	ld.global.f32 	%f194, [%rd14+252];
	st.shared.f32 	[%r37+252], %f194;
	ld.global.f32 	%f195, [%rd16+252];
	st.shared.f32 	[%r39+252], %f195;
$L__BB0_6:
	setp.ge.u32 	%p6, %r3, %r15;
	@%p6 bra 	$L__BB0_8;
	ld.param.u64 	%rd35, [_Z10flash_attnPfS_S_S_S_S_i_param_5];
	ld.param.u64 	%rd33, [_Z10flash_attnPfS_S_S_S_S_i_param_4];
	ld.param.u64 	%rd30, [_Z10flash_attnPfS_S_S_S_S_i_param_0];
	cvta.to.global.u64 	%rd17, %rd30;
	shl.b32 	%r40, %r3, 6;
	mul.wide.u32 	%rd18, %r40, 4;
	add.s64 	%rd19, %rd17, %rd18;
	ld.global.f32 	%f196, [%rd19];
	mov.u32 	%r41, %tid.y;
	shl.b32 	%r42, %r41, 8;
	mov.u32 	%r43, _ZZ10flash_attnPfS_S_S_S_S_iE2Qi;
	add.s32 	%r44, %r43, %r42;
	st.shared.f32 	[%r44], %f196;
	ld.global.f32 	%f197, [%rd1];
	mov.u32 	%r45, _ZZ10flash_attnPfS_S_S_S_S_iE2Oi;
	add.s32 	%r46, %r45, %r42;
	st.shared.f32 	[%r46], %f197;
	ld.global.f32 	%f198, [%rd19+4];
	st.shared.f32 	[%r44+4], %f198;
	ld.global.f32 	%f199, [%rd1+4];
	st.shared.f32 	[%r46+4], %f199;
	ld.global.f32 	%f200, [%rd19+8];
	st.shared.f32 	[%r44+8], %f200;
	ld.global.f32 	%f201, [%rd1+8];
	st.shared.f32 	[%r46+8], %f201;
	ld.global.f32 	%f202, [%rd19+12];
	st.shared.f32 	[%r44+12], %f202;
	ld.global.f32 	%f203, [%rd1+12];
	st.shared.f32 	[%r46+12], %f203;
	ld.global.f32 	%f204, [%rd19+16];
	st.shared.f32 	[%r44+16], %f204;
	ld.global.f32 	%f205, [%rd1+16];
	st.shared.f32 	[%r46+16], %f205;
	ld.global.f32 	%f206, [%rd19+20];
	st.shared.f32 	[%r44+20], %f206;
	ld.global.f32 	%f207, [%rd1+20];
	st.shared.f32 	[%r46+20], %f207;
	ld.global.f32 	%f208, [%rd19+24];
	st.shared.f32 	[%r44+24], %f208;
	ld.global.f32 	%f209, [%rd1+24];
	st.shared.f32 	[%r46+24], %f209;
	ld.global.f32 	%f210, [%rd19+28];
	st.shared.f32 	[%r44+28], %f210;
	ld.global.f32 	%f211, [%rd1+28];
	st.shared.f32 	[%r46+28], %f211;
	ld.global.f32 	%f212, [%rd19+32];
	st.shared.f32 	[%r44+32], %f212;
	ld.global.f32 	%f213, [%rd1+32];
	st.shared.f32 	[%r46+32], %f213;
	ld.global.f32 	%f214, [%rd19+36];
	st.shared.f32 	[%r44+36], %f214;
	ld.global.f32 	%f215, [%rd1+36];
	st.shared.f32 	[%r46+36], %f215;
	ld.global.f32 	%f216, [%rd19+40];
	st.shared.f32 	[%r44+40], %f216;
	ld.global.f32 	%f217, [%rd1+40];
	st.shared.f32 	[%r46+40], %f217;
	ld.global.f32 	%f218, [%rd19+44];
	st.shared.f32 	[%r44+44], %f218;
	ld.global.f32 	%f219, [%rd1+44];
	st.shared.f32 	[%r46+44], %f219;
	ld.global.f32 	%f220, [%rd19+48];
	st.shared.f32 	[%r44+48], %f220;
	ld.global.f32 	%f221, [%rd1+48];
	st.shared.f32 	[%r46+48], %f221;
	ld.global.f32 	%f222, [%rd19+52];
	st.shared.f32 	[%r44+52], %f222;
	ld.global.f32 	%f223, [%rd1+52];
	st.shared.f32 	[%r46+52], %f223;
	ld.global.f32 	%f224, [%rd19+56];
	st.shared.f32 	[%r44+56], %f224;
	ld.global.f32 	%f225, [%rd1+56];
	st.shared.f32 	[%r46+56], %f225;
	ld.global.f32 	%f226, [%rd19+60];
	st.shared.f32 	[%r44+60], %f226;
	ld.global.f32 	%f227, [%rd1+60];
	st.shared.f32 	[%r46+60], %f227;
	ld.global.f32 	%f228, [%rd19+64];
	st.shared.f32 	[%r44+64], %f228;
	ld.global.f32 	%f229, [%rd1+64];
	st.shared.f32 	[%r46+64], %f229;
	ld.global.f32 	%f230, [%rd19+68];
	st.shared.f32 	[%r44+68], %f230;
	ld.global.f32 	%f231, [%rd1+68];
	st.shared.f32 	[%r46+68], %f231;
	ld.global.f32 	%f232, [%rd19+72];
	st.shared.f32 	[%r44+72], %f232;
	ld.global.f32 	%f233, [%rd1+72];
	st.shared.f32 	[%r46+72], %f233;
	ld.global.f32 	%f234, [%rd19+76];
	st.shared.f32 	[%r44+76], %f234;
	ld.global.f32 	%f235, [%rd1+76];
	st.shared.f32 	[%r46+76], %f235;
	ld.global.f32 	%f236, [%rd19+80];
	st.shared.f32 	[%r44+80], %f236;
	ld.global.f32 	%f237, [%rd1+80];
	st.shared.f32 	[%r46+80], %f237;
	ld.global.f32 	%f238, [%rd19+84];
	st.shared.f32 	[%r44+84], %f238;
	ld.global.f32 	%f239, [%rd1+84];
	st.shared.f32 	[%r46+84], %f239;
	ld.global.f32 	%f240, [%rd19+88];
	st.shared.f32 	[%r44+88], %f240;
	ld.global.f32 	%f241, [%rd1+88];
	st.shared.f32 	[%r46+88], %f241;
	ld.global.f32 	%f242, [%rd19+92];
	st.shared.f32 	[%r44+92], %f242;
	ld.global.f32 	%f243, [%rd1+92];
	st.shared.f32 	[%r46+92], %f243;
	ld.global.f32 	%f244, [%rd19+96];
	st.shared.f32 	[%r44+96], %f244;
	ld.global.f32 	%f245, [%rd1+96];
	st.shared.f32 	[%r46+96], %f245;
	ld.global.f32 	%f246, [%rd19+100];
	st.shared.f32 	[%r44+100], %f246;
	ld.global.f32 	%f247, [%rd1+100];
	st.shared.f32 	[%r46+100], %f247;
	ld.global.f32 	%f248, [%rd19+104];
	st.shared.f32 	[%r44+104], %f248;
	ld.global.f32 	%f249, [%rd1+104];
	st.shared.f32 	[%r46+104], %f249;
	ld.global.f32 	%f250, [%rd19+108];
	st.shared.f32 	[%r44+108], %f250;
	ld.global.f32 	%f251, [%rd1+108];
	st.shared.f32 	[%r46+108], %f251;
	ld.global.f32 	%f252, [%rd19+112];
	st.shared.f32 	[%r44+112], %f252;
	ld.global.f32 	%f253, [%rd1+112];
	st.shared.f32 	[%r46+112], %f253;
	ld.global.f32 	%f254, [%rd19+116];
	st.shared.f32 	[%r44+116], %f254;
	ld.global.f32 	%f255, [%rd1+116];
	st.shared.f32 	[%r46+116], %f255;
	ld.global.f32 	%f256, [%rd19+120];
	st.shared.f32 	[%r44+120], %f256;
	ld.global.f32 	%f257, [%rd1+120];
	st.shared.f32 	[%r46+120], %f257;
	ld.global.f32 	%f258, [%rd19+124];
	st.shared.f32 	[%r44+124], %f258;
	ld.global.f32 	%f259, [%rd1+124];
	st.shared.f32 	[%r46+124], %f259;
	ld.global.f32 	%f260, [%rd19+128];
	st.shared.f32 	[%r44+128], %f260;
	ld.global.f32 	%f261, [%rd1+128];
	st.shared.f32 	[%r46+128], %f261;
	ld.global.f32 	%f262, [%rd19+132];
	st.shared.f32 	[%r44+132], %f262;
	ld.global.f32 	%f263, [%rd1+132];
	st.shared.f32 	[%r46+132], %f263;
	ld.global.f32 	%f264, [%rd19+136];
	st.shared.f32 	[%r44+136], %f264;
	ld.global.f32 	%f265, [%rd1+136];
	st.shared.f32 	[%r46+136], %f265;
	ld.global.f32 	%f266, [%rd19+140];
	st.shared.f32 	[%r44+140], %f266;
	ld.global.f32 	%f267, [%rd1+140];
	st.shared.f32 	[%r46+140], %f267;
	ld.global.f32 	%f268, [%rd19+144];
	st.shared.f32 	[%r44+144], %f268;
	ld.global.f32 	%f269, [%rd1+144];
	st.shared.f32 	[%r46+144], %f269;
	ld.global.f32 	%f270, [%rd19+148];
	st.shared.f32 	[%r44+148], %f270;
	ld.global.f32 	%f271, [%rd1+148];
	st.shared.f32 	[%r46+148], %f271;
	ld.global.f32 	%f272, [%rd19+152];
	st.shared.f32 	[%r44+152], %f272;
	ld.global.f32 	%f273, [%rd1+152];
	st.shared.f32 	[%r46+152], %f273;
	ld.global.f32 	%f274, [%rd19+156];
	st.shared.f32 	[%r44+156], %f274;
	ld.global.f32 	%f275, [%rd1+156];
	st.shared.f32 	[%r46+156], %f275;
	ld.global.f32 	%f276, [%rd19+160];
	st.shared.f32 	[%r44+160], %f276;
	ld.global.f32 	%f277, [%rd1+160];
	st.shared.f32 	[%r46+160], %f277;
	ld.global.f32 	%f278, [%rd19+164];
	st.shared.f32 	[%r44+164], %f278;
	ld.global.f32 	%f279, [%rd1+164];
	st.shared.f32 	[%r46+164], %f279;
	ld.global.f32 	%f280, [%rd19+168];
	st.shared.f32 	[%r44+168], %f280;
	ld.global.f32 	%f281, [%rd1+168];
	st.shared.f32 	[%r46+168], %f281;
	ld.global.f32 	%f282, [%rd19+172];
	st.shared.f32 	[%r44+172], %f282;
	ld.global.f32 	%f283, [%rd1+172];
	st.shared.f32 	[%r46+172], %f283;
	ld.global.f32 	%f284, [%rd19+176];
	st.shared.f32 	[%r44+176], %f284;
	ld.global.f32 	%f285, [%rd1+176];
	st.shared.f32 	[%r46+176], %f285;
	ld.global.f32 	%f286, [%rd19+180];
	st.shared.f32 	[%r44+180], %f286;
	ld.global.f32 	%f287, [%rd1+180];
	st.shared.f32 	[%r46+180], %f287;
	ld.global.f32 	%f288, [%rd19+184];
	st.shared.f32 	[%r44+184], %f288;
	ld.global.f32 	%f289, [%rd1+184];
	st.shared.f32 	[%r46+184], %f289;
	ld.global.f32 	%f290, [%rd19+188];
	st.shared.f32 	[%r44+188], %f290;
	ld.global.f32 	%f291, [%rd1+188];
	st.shared.f32 	[%r46+188], %f291;
	ld.global.f32 	%f292, [%rd19+192];
	st.shared.f32 	[%r44+192], %f292;
	ld.global.f32 	%f293, [%rd1+192];
	st.shared.f32 	[%r46+192], %f293;
	ld.global.f32 	%f294, [%rd19+196];
	st.shared.f32 	[%r44+196], %f294;
	ld.global.f32 	%f295, [%rd1+196];
	st.shared.f32 	[%r46+196], %f295;
	ld.global.f32 	%f296, [%rd19+200];
	st.shared.f32 	[%r44+200], %f296;
	ld.global.f32 	%f297, [%rd1+200];
	st.shared.f32 	[%r46+200], %f297;
	ld.global.f32 	%f298, [%rd19+204];
	st.shared.f32 	[%r44+204], %f298;
	ld.global.f32 	%f299, [%rd1+204];
	st.shared.f32 	[%r46+204], %f299;
	ld.global.f32 	%f300, [%rd19+208];
	st.shared.f32 	[%r44+208], %f300;
	ld.global.f32 	%f301, [%rd1+208];
	st.shared.f32 	[%r46+208], %f301;
	ld.global.f32 	%f302, [%rd19+212];
	st.shared.f32 	[%r44+212], %f302;
	ld.global.f32 	%f303, [%rd1+212];
	st.shared.f32 	[%r46+212], %f303;
	ld.global.f32 	%f304, [%rd19+216];
	st.shared.f32 	[%r44+216], %f304;
	ld.global.f32 	%f305, [%rd1+216];
	st.shared.f32 	[%r46+216], %f305;
	ld.global.f32 	%f306, [%rd19+220];
	st.shared.f32 	[%r44+220], %f306;
	ld.global.f32 	%f307, [%rd1+220];
	st.shared.f32 	[%r46+220], %f307;
	ld.global.f32 	%f308, [%rd19+224];
	st.shared.f32 	[%r44+224], %f308;
	ld.global.f32 	%f309, [%rd1+224];
	st.shared.f32 	[%r46+224], %f309;
	ld.global.f32 	%f310, [%rd19+228];
	st.shared.f32 	[%r44+228], %f310;
	ld.global.f32 	%f311, [%rd1+228];
	st.shared.f32 	[%r46+228], %f311;
	ld.global.f32 	%f312, [%rd19+232];
	st.shared.f32 	[%r44+232], %f312;
	ld.global.f32 	%f313, [%rd1+232];
	st.shared.f32 	[%r46+232], %f313;
	ld.global.f32 	%f314, [%rd19+236];
	st.shared.f32 	[%r44+236], %f314;
	ld.global.f32 	%f315, [%rd1+236];
	st.shared.f32 	[%r46+236], %f315;
	ld.global.f32 	%f316, [%rd19+240];
	st.shared.f32 	[%r44+240], %f316;
	ld.global.f32 	%f317, [%rd1+240];
	st.shared.f32 	[%r46+240], %f317;
	ld.global.f32 	%f318, [%rd19+244];
	st.shared.f32 	[%r44+244], %f318;
	ld.global.f32 	%f319, [%rd1+244];
	st.shared.f32 	[%r46+244], %f319;
	ld.global.f32 	%f320, [%rd19+248];
	st.shared.f32 	[%r44+248], %f320;
	ld.global.f32 	%f321, [%rd1+248];
	st.shared.f32 	[%r46+248], %f321;
	ld.global.f32 	%f322, [%rd19+252];
	st.shared.f32 	[%r44+252], %f322;
	ld.global.f32 	%f323, [%rd1+252];
	st.shared.f32 	[%r46+252], %f323;
	cvta.to.global.u64 	%rd20, %rd33;
	add.s64 	%rd22, %rd20, %rd21;
	ld.global.f32 	%f324, [%rd22];
	shl.b32 	%r47, %r41, 2;
	mov.u32 	%r48, _ZZ10flash_attnPfS_S_S_S_S_iE2li;
	add.s32 	%r49, %r48, %r47;
	st.shared.f32 	[%r49], %f324;
	cvta.to.global.u64 	%rd23, %rd35;
	add.s64 	%rd24, %rd23, %rd21;
	ld.global.f32 	%f325, [%rd24];
	mov.u32 	%r50, _ZZ10flash_attnPfS_S_S_S_S_iE2mi;
	add.s32 	%r51, %r50, %r47;
	st.shared.f32 	[%r51], %f325;
$L__BB0_8:
	setp.ne.s32 	%p7, %r1, 0;
	bar.sync 	0;
	mov.u32 	%r52, %tid.y;
	shl.b32 	%r53, %r52, 8;
	mov.u32 	%r54, _ZZ10flash_attnPfS_S_S_S_S_iE2Qi;
	add.s32 	%r55, %r54, %r53;
	ld.shared.f32 	%f326, [%r55];
	shl.b32 	%r56, %r1, 8;
	mov.u32 	%r57, _ZZ10flash_attnPfS_S_S_S_S_iE2Kj;
	add.s32 	%r58, %r57, %r56;
	ld.shared.f32 	%f327, [%r58];
	fma.rn.f32 	%f328, %f326, %f327, 0f00000000;
	ld.shared.f32 	%f329, [%r55+4];
	ld.shared.f32 	%f330, [%r58+4];
	fma.rn.f32 	%f331, %f329, %f330, %f328;
	ld.shared.f32 	%f332, [%r55+8];
	ld.shared.f32 	%f333, [%r58+8];
	fma.rn.f32 	%f334, %f332, %f333, %f331;
	ld.shared.f32 	%f335, [%r55+12];
	ld.shared.f32 	%f336, [%r58+12];
	fma.rn.f32 	%f337, %f335, %f336, %f334;
	ld.shared.f32 	%f338, [%r55+16];
	ld.shared.f32 	%f339, [%r58+16];
	fma.rn.f32 	%f340, %f338, %f339, %f337;
	ld.shared.f32 	%f341, [%r55+20];
	ld.shared.f32 	%f342, [%r58+20];
	fma.rn.f32 	%f343, %f341, %f342, %f340;
	ld.shared.f32 	%f344, [%r55+24];
	ld.shared.f32 	%f345, [%r58+24];
	fma.rn.f32 	%f346, %f344, %f345, %f343;
	ld.shared.f32 	%f347, [%r55+28];
	ld.shared.f32 	%f348, [%r58+28];
	fma.rn.f32 	%f349, %f347, %f348, %f346;
	ld.shared.f32 	%f350, [%r55+32];
	ld.shared.f32 	%f351, [%r58+32];
	fma.rn.f32 	%f352, %f350, %f351, %f349;
	ld.shared.f32 	%f353, [%r55+36];
	ld.shared.f32 	%f354, [%r58+36];
	fma.rn.f32 	%f355, %f353, %f354, %f352;
	ld.shared.f32 	%f356, [%r55+40];
	ld.shared.f32 	%f357, [%r58+40];
	fma.rn.f32 	%f358, %f356, %f357, %f355;
	ld.shared.f32 	%f359, [%r55+44];
	ld.shared.f32 	%f360, [%r58+44];
	fma.rn.f32 	%f361, %f359, %f360, %f358;
	ld.shared.f32 	%f362, [%r55+48];
	ld.shared.f32 	%f363, [%r58+48];
	fma.rn.f32 	%f364, %f362, %f363, %f361;
	ld.shared.f32 	%f365, [%r55+52];
	ld.shared.f32 	%f366, [%r58+52];
	fma.rn.f32 	%f367, %f365, %f366, %f364;
	ld.shared.f32 	%f368, [%r55+56];
	ld.shared.f32 	%f369, [%r58+56];
	fma.rn.f32 	%f370, %f368, %f369, %f367;
	ld.shared.f32 	%f371, [%r55+60];
	ld.shared.f32 	%f372, [%r58+60];
	fma.rn.f32 	%f373, %f371, %f372, %f370;
	ld.shared.f32 	%f374, [%r55+64];
	ld.shared.f32 	%f375, [%r58+64];
	fma.rn.f32 	%f376, %f374, %f375, %f373;
	ld.shared.f32 	%f377, [%r55+68];
	ld.shared.f32 	%f378, [%r58+68];
	fma.rn.f32 	%f379, %f377, %f378, %f376;
	ld.shared.f32 	%f380, [%r55+72];
	ld.shared.f32 	%f381, [%r58+72];
	fma.rn.f32 	%f382, %f380, %f381, %f379;
	ld.shared.f32 	%f383, [%r55+76];
	ld.shared.f32 	%f384, [%r58+76];
	fma.rn.f32 	%f385, %f383, %f384, %f382;
	ld.shared.f32 	%f386, [%r55+80];
	ld.shared.f32 	%f387, [%r58+80];
	fma.rn.f32 	%f388, %f386, %f387, %f385;
	ld.shared.f32 	%f389, [%r55+84];
	ld.shared.f32 	%f390, [%r58+84];
	fma.rn.f32 	%f391, %f389, %f390, %f388;
	ld.shared.f32 	%f392, [%r55+88];
	ld.shared.f32 	%f393, [%r58+88];
	fma.rn.f32 	%f394, %f392, %f393, %f391;
	ld.shared.f32 	%f395, [%r55+92];
	ld.shared.f32 	%f396, [%r58+92];
	fma.rn.f32 	%f397, %f395, %f396, %f394;
	ld.shared.f32 	%f398, [%r55+96];
	ld.shared.f32 	%f399, [%r58+96];
	fma.rn.f32 	%f400, %f398, %f399, %f397;
	ld.shared.f32 	%f401, [%r55+100];
	ld.shared.f32 	%f402, [%r58+100];
	fma.rn.f32 	%f403, %f401, %f402, %f400;
	ld.shared.f32 	%f404, [%r55+104];
	ld.shared.f32 	%f405, [%r58+104];
	fma.rn.f32 	%f406, %f404, %f405, %f403;
	ld.shared.f32 	%f407, [%r55+108];
	ld.shared.f32 	%f408, [%r58+108];
	fma.rn.f32 	%f409, %f407, %f408, %f406;
	ld.shared.f32 	%f410, [%r55+112];
	ld.shared.f32 	%f411, [%r58+112];
	fma.rn.f32 	%f412, %f410, %f411, %f409;
	ld.shared.f32 	%f413, [%r55+116];
	ld.shared.f32 	%f414, [%r58+116];
	fma.rn.f32 	%f415, %f413, %f414, %f412;
	ld.shared.f32 	%f416, [%r55+120];
	ld.shared.f32 	%f417, [%r58+120];
	fma.rn.f32 	%f418, %f416, %f417, %f415;
	ld.shared.f32 	%f419, [%r55+124];
	ld.shared.f32 	%f420, [%r58+124];
	fma.rn.f32 	%f421, %f419, %f420, %f418;
	ld.shared.f32 	%f422, [%r55+128];
	ld.shared.f32 	%f423, [%r58+128];
	fma.rn.f32 	%f424, %f422, %f423, %f421;
	ld.shared.f32 	%f425, [%r55+132];
	ld.shared.f32 	%f426, [%r58+132];
	fma.rn.f32 	%f427, %f425, %f426, %f424;
	ld.shared.f32 	%f428, [%r55+136];
	ld.shared.f32 	%f429, [%r58+136];
	fma.rn.f32 	%f430, %f428, %f429, %f427;
	ld.shared.f32 	%f431, [%r55+140];
	ld.shared.f32 	%f432, [%r58+140];
	fma.rn.f32 	%f433, %f431, %f432, %f430;
	ld.shared.f32 	%f434, [%r55+144];
	ld.shared.f32 	%f435, [%r58+144];
	fma.rn.f32 	%f436, %f434, %f435, %f433;
	ld.shared.f32 	%f437, [%r55+148];
	ld.shared.f32 	%f438, [%r58+148];
	fma.rn.f32 	%f439, %f437, %f438, %f436;
	ld.shared.f32 	%f440, [%r55+152];
	ld.shared.f32 	%f441, [%r58+152];
	fma.rn.f32 	%f442, %f440, %f441, %f439;
	ld.shared.f32 	%f443, [%r55+156];
	ld.shared.f32 	%f444, [%r58+156];
	fma.rn.f32 	%f445, %f443, %f444, %f442;
	ld.shared.f32 	%f446, [%r55+160];
	ld.shared.f32 	%f447, [%r58+160];
	fma.rn.f32 	%f448, %f446, %f447, %f445;
	ld.shared.f32 	%f449, [%r55+164];
	ld.shared.f32 	%f450, [%r58+164];
	fma.rn.f32 	%f451, %f449, %f450, %f448;
	ld.shared.f32 	%f452, [%r55+168];
	ld.shared.f32 	%f453, [%r58+168];
	fma.rn.f32 	%f454, %f452, %f453, %f451;
	ld.shared.f32 	%f455, [%r55+172];
	ld.shared.f32 	%f456, [%r58+172];
	fma.rn.f32 	%f457, %f455, %f456, %f454;
	ld.shared.f32 	%f458, [%r55+176];
	ld.shared.f32 	%f459, [%r58+176];
	fma.rn.f32 	%f460, %f458, %f459, %f457;
	ld.shared.f32 	%f461, [%r55+180];
	ld.shared.f32 	%f462, [%r58+180];
	fma.rn.f32 	%f463, %f461, %f462, %f460;
	ld.shared.f32 	%f464, [%r55+184];
	ld.shared.f32 	%f465, [%r58+184];
	fma.rn.f32 	%f466, %f464, %f465, %f463;
	ld.shared.f32 	%f467, [%r55+188];
	ld.shared.f32 	%f468, [%r58+188];
	fma.rn.f32 	%f469, %f467, %f468, %f466;
	ld.shared.f32 	%f470, [%r55+192];
	ld.shared.f32 	%f471, [%r58+192];
	fma.rn.f32 	%f472, %f470, %f471, %f469;
	ld.shared.f32 	%f473, [%r55+196];
	ld.shared.f32 	%f474, [%r58+196];
	fma.rn.f32 	%f475, %f473, %f474, %f472;
	ld.shared.f32 	%f476, [%r55+200];
	ld.shared.f32 	%f477, [%r58+200];
	fma.rn.f32 	%f478, %f476, %f477, %f475;
	ld.shared.f32 	%f479, [%r55+204];
	ld.shared.f32 	%f480, [%r58+204];
	fma.rn.f32 	%f481, %f479, %f480, %f478;
	ld.shared.f32 	%f482, [%r55+208];
	ld.shared.f32 	%f483, [%r58+208];
	fma.rn.f32 	%f484, %f482, %f483, %f481;
	ld.shared.f32 	%f485, [%r55+212];
	ld.shared.f32 	%f486, [%r58+212];
	fma.rn.f32 	%f487, %f485, %f486, %f484;
	ld.shared.f32 	%f488, [%r55+216];
	ld.shared.f32 	%f489, [%r58+216];
	fma.rn.f32 	%f490, %f488, %f489, %f487;
	ld.shared.f32 	%f491, [%r55+220];
	ld.shared.f32 	%f492, [%r58+220];
	fma.rn.f32 	%f493, %f491, %f492, %f490;
	ld.shared.f32 	%f494, [%r55+224];
	ld.shared.f32 	%f495, [%r58+224];
	fma.rn.f32 	%f496, %f494, %f495, %f493;
	ld.shared.f32 	%f497, [%r55+228];
	ld.shared.f32 	%f498, [%r58+228];
	fma.rn.f32 	%f499, %f497, %f498, %f496;
	ld.shared.f32 	%f500, [%r55+232];
	ld.shared.f32 	%f501, [%r58+232];
	fma.rn.f32 	%f502, %f500, %f501, %f499;
	ld.shared.f32 	%f503, [%r55+236];
	ld.shared.f32 	%f504, [%r58+236];
	fma.rn.f32 	%f505, %f503, %f504, %f502;
	ld.shared.f32 	%f506, [%r55+240];
	ld.shared.f32 	%f507, [%r58+240];
	fma.rn.f32 	%f508, %f506, %f507, %f505;
	ld.shared.f32 	%f509, [%r55+244];
	ld.shared.f32 	%f510, [%r58+244];
	fma.rn.f32 	%f511, %f509, %f510, %f508;
	ld.shared.f32 	%f512, [%r55+248];
	ld.shared.f32 	%f513, [%r58+248];
	fma.rn.f32 	%f514, %f512, %f513, %f511;
	ld.shared.f32 	%f515, [%r55+252];
	ld.shared.f32 	%f516, [%r58+252];
	fma.rn.f32 	%f517, %f515, %f516, %f514;
	shl.b32 	%r59, %r1, 2;
	add.s32 	%r60, %r5, %r59;
	st.shared.f32 	[%r60], %f517;
	bar.sync 	0;
	ld.shared.f32 	%f518, [%r5];
	max.f32 	%f519, %f518, 0fFF800000;
	ld.shared.f32 	%f520, [%r5+4];
	max.f32 	%f521, %f519, %f520;
	bar.sync 	0;
	ld.shared.f32 	%f522, [%r60];
	sub.f32 	%f523, %f522, %f521;
	fma.rn.f32 	%f524, %f523, 0f3BBB989D, 0f3F000000;
	cvt.sat.f32.f32 	%f525, %f524;
	mov.f32 	%f526, 0f4B400001;
	mov.f32 	%f527, 0f437C0000;
	fma.rm.f32 	%f528, %f525, %f527, %f526;
	add.f32 	%f529, %f528, 0fCB40007F;
	neg.f32 	%f530, %f529;
	fma.rn.f32 	%f531, %f523, 0f3FB8AA3B, %f530;
	fma.rn.f32 	%f532, %f523, 0f32A57060, %f531;
	mov.b32 	%r61, %f528;
	shl.b32 	%r62, %r61, 23;
	mov.b32 	%f533, %r62;
	ex2.approx.ftz.f32 	%f534, %f532;
	mul.f32 	%f535, %f534, %f533;
	add.s32 	%r63, %r6, %r59;
	st.shared.f32 	[%r63], %f535;
	bar.sync 	0;
	ld.shared.f32 	%f536, [%r6];
	add.f32 	%f537, %f536, 0f00000000;
	ld.shared.f32 	%f538, [%r6+4];
	add.f32 	%f539, %f537, %f538;
	bar.sync 	0;
	shl.b32 	%r64, %r52, 2;
	mov.u32 	%r65, _ZZ10flash_attnPfS_S_S_S_S_iE2mi;
	add.s32 	%r66, %r65, %r64;
	ld.shared.f32 	%f540, [%r66];
	max.f32 	%f1, %f540, %f521;
	sub.f32 	%f541, %f540, %f1;
	fma.rn.f32 	%f542, %f541, 0f3BBB989D, 0f3F000000;
	cvt.sat.f32.f32 	%f543, %f542;
	fma.rm.f32 	%f544, %f543, %f527, %f526;
	add.f32 	%f545, %f544, 0fCB40007F;
	neg.f32 	%f546, %f545;
	fma.rn.f32 	%f547, %f541, 0f3FB8AA3B, %f546;
	fma.rn.f32 	%f548, %f541, 0f32A57060, %f547;
	mov.b32 	%r67, %f544;
	shl.b32 	%r68, %r67, 23;
	mov.b32 	%f549, %r68;
	ex2.approx.ftz.f32 	%f550, %f548;
	mul.f32 	%f551, %f550, %f549;
	sub.f32 	%f552, %f521, %f1;
	fma.rn.f32 	%f553, %f552, 0f3BBB989D, 0f3F000000;
	cvt.sat.f32.f32 	%f554, %f553;
	fma.rm.f32 	%f555, %f554, %f527, %f526;
	add.f32 	%f556, %f555, 0fCB40007F;
	neg.f32 	%f557, %f556;
	fma.rn.f32 	%f558, %f552, 0f3FB8AA3B, %f557;
	fma.rn.f32 	%f559, %f552, 0f32A57060, %f558;
	mov.b32 	%r69, %f555;
	shl.b32 	%r70, %r69, 23;
	mov.b32 	%f560, %r70;
	ex2.approx.ftz.f32 	%f561, %f559;
	mul.f32 	%f562, %f561, %f560;
	mov.u32 	%r71, _ZZ10flash_attnPfS_S_S_S_S_iE2li;
	add.s32 	%r72, %r71, %r64;
	ld.shared.f32 	%f563, [%r72];
	mul.f32 	%f2, %f563, %f551;
	fma.rn.f32 	%f3, %f539, %f562, %f2;
	ld.shared.f32 	%f564, [%r63];
	mul.f32 	%f565, %f562, %f564;
	mov.u32 	%r73, _ZZ10flash_attnPfS_S_S_S_S_iE2Vj;
	add.s32 	%r74, %r73, %r56;
	ld.shared.f32 	%f566, [%r74];
	fma.rn.f32 	%f4, %f565, %f566, 0f00000000;
	st.shared.f32 	[%r7], %f4;
	ld.shared.f32 	%f567, [%r74+4];
	fma.rn.f32 	%f5, %f565, %f567, 0f00000000;
	st.shared.f32 	[%r7+4], %f5;
	ld.shared.f32 	%f568, [%r74+8];
	fma.rn.f32 	%f6, %f565, %f568, 0f00000000;
	st.shared.f32 	[%r7+8], %f6;
	ld.shared.f32 	%f569, [%r74+12];
	fma.rn.f32 	%f7, %f565, %f569, 0f00000000;
	st.shared.f32 	[%r7+12], %f7;
	ld.shared.f32 	%f570, [%r74+16];
	fma.rn.f32 	%f8, %f565, %f570, 0f00000000;
	st.shared.f32 	[%r7+16], %f8;
	ld.shared.f32 	%f571, [%r74+20];
	fma.rn.f32 	%f9, %f565, %f571, 0f00000000;
	st.shared.f32 	[%r7+20], %f9;
	ld.shared.f32 	%f572, [%r74+24];
	fma.rn.f32 	%f10, %f565, %f572, 0f00000000;
	st.shared.f32 	[%r7+24], %f10;
	ld.shared.f32 	%f573, [%r74+28];
	fma.rn.f32 	%f11, %f565, %f573, 0f00000000;
	st.shared.f32 	[%r7+28], %f11;
	ld.shared.f32 	%f574, [%r74+32];
	fma.rn.f32 	%f12, %f565, %f574, 0f00000000;
	st.shared.f32 	[%r7+32], %f12;
	ld.shared.f32 	%f575, [%r74+36];
	fma.rn.f32 	%f13, %f565, %f575, 0f00000000;
	st.shared.f32 	[%r7+36], %f13;
	ld.shared.f32 	%f576, [%r74+40];
	fma.rn.f32 	%f14, %f565, %f576, 0f00000000;
	st.shared.f32 	[%r7+40], %f14;
	ld.shared.f32 	%f577, [%r74+44];
	fma.rn.f32 	%f15, %f565, %f577, 0f00000000;
	st.shared.f32 	[%r7+44], %f15;
	ld.shared.f32 	%f578, [%r74+48];
	fma.rn.f32 	%f16, %f565, %f578, 0f00000000;
	st.shared.f32 	[%r7+48], %f16;
	ld.shared.f32 	%f579, [%r74+52];
	fma.rn.f32 	%f17, %f565, %f579, 0f00000000;
	st.shared.f32 	[%r7+52], %f17;
	ld.shared.f32 	%f580, [%r74+56];
	fma.rn.f32 	%f18, %f565, %f580, 0f00000000;
	st.shared.f32 	[%r7+56], %f18;
	ld.shared.f32 	%f581, [%r74+60];
	fma.rn.f32 	%f19, %f565, %f581, 0f00000000;
	st.shared.f32 	[%r7+60], %f19;
	ld.shared.f32 	%f582, [%r74+64];
	fma.rn.f32 	%f20, %f565, %f582, 0f00000000;
	st.shared.f32 	[%r7+64], %f20;
	ld.shared.f32 	%f583, [%r74+68];
	fma.rn.f32 	%f21, %f565, %f583, 0f00000000;
	st.shared.f32 	[%r7+68], %f21;
	ld.shared.f32 	%f584, [%r74+72];
	fma.rn.f32 	%f22, %f565, %f584, 0f00000000;
	st.shared.f32 	[%r7+72], %f22;
	ld.shared.f32 	%f585, [%r74+76];
	fma.rn.f32 	%f23, %f565, %f585, 0f00000000;
	st.shared.f32 	[%r7+76], %f23;
	ld.shared.f32 	%f586, [%r74+80];
	fma.rn.f32 	%f24, %f565, %f586, 0f00000000;
	st.shared.f32 	[%r7+80], %f24;
	ld.shared.f32 	%f587, [%r74+84];
	fma.rn.f32 	%f25, %f565, %f587, 0f00000000;
	st.shared.f32 	[%r7+84], %f25;
	ld.shared.f32 	%f588, [%r74+88];
	fma.rn.f32 	%f26, %f565, %f588, 0f00000000;
	st.shared.f32 	[%r7+88], %f26;
	ld.shared.f32 	%f589, [%r74+92];
	fma.rn.f32 	%f27, %f565, %f589, 0f00000000;
	st.shared.f32 	[%r7+92], %f27;
	ld.shared.f32 	%f590, [%r74+96];
	fma.rn.f32 	%f28, %f565, %f590, 0f00000000;
	st.shared.f32 	[%r7+96], %f28;
	ld.shared.f32 	%f591, [%r74+100];
	fma.rn.f32 	%f29, %f565, %f591, 0f00000000;
	st.shared.f32 	[%r7+100], %f29;
	ld.shared.f32 	%f592, [%r74+104];
	fma.rn.f32 	%f30, %f565, %f592, 0f00000000;
	st.shared.f32 	[%r7+104], %f30;
	ld.shared.f32 	%f593, [%r74+108];
	fma.rn.f32 	%f31, %f565, %f593, 0f00000000;
	st.shared.f32 	[%r7+108], %f31;
	ld.shared.f32 	%f594, [%r74+112];
	fma.rn.f32 	%f32, %f565, %f594, 0f00000000;
	st.shared.f32 	[%r7+112], %f32;
	ld.shared.f32 	%f595, [%r74+116];
	fma.rn.f32 	%f33, %f565, %f595, 0f00000000;
	st.shared.f32 	[%r7+116], %f33;
	ld.shared.f32 	%f596, [%r74+120];
	fma.rn.f32 	%f34, %f565, %f596, 0f00000000;
	st.shared.f32 	[%r7+120], %f34;
	ld.shared.f32 	%f597, [%r74+124];
	fma.rn.f32 	%f35, %f565, %f597, 0f00000000;
	st.shared.f32 	[%r7+124], %f35;
	ld.shared.f32 	%f598, [%r74+128];
	fma.rn.f32 	%f36, %f565, %f598, 0f00000000;
	st.shared.f32 	[%r7+128], %f36;
	ld.shared.f32 	%f599, [%r74+132];
	fma.rn.f32 	%f37, %f565, %f599, 0f00000000;
	st.shared.f32 	[%r7+132], %f37;
	ld.shared.f32 	%f600, [%r74+136];
	fma.rn.f32 	%f38, %f565, %f600, 0f00000000;
	st.shared.f32 	[%r7+136], %f38;
	ld.shared.f32 	%f601, [%r74+140];
	fma.rn.f32 	%f39, %f565, %f601, 0f00000000;
	st.shared.f32 	[%r7+140], %f39;
	ld.shared.f32 	%f602, [%r74+144];
	fma.rn.f32 	%f40, %f565, %f602, 0f00000000;
	st.shared.f32 	[%r7+144], %f40;
	ld.shared.f32 	%f603, [%r74+148];
	fma.rn.f32 	%f41, %f565, %f603, 0f00000000;
	st.shared.f32 	[%r7+148], %f41;
	ld.shared.f32 	%f604, [%r74+152];
	fma.rn.f32 	%f42, %f565, %f604, 0f00000000;
	st.shared.f32 	[%r7+152], %f42;
	ld.shared.f32 	%f605, [%r74+156];
	fma.rn.f32 	%f43, %f565, %f605, 0f00000000;
	st.shared.f32 	[%r7+156], %f43;
	ld.shared.f32 	%f606, [%r74+160];
	fma.rn.f32 	%f44, %f565, %f606, 0f00000000;
	st.shared.f32 	[%r7+160], %f44;
	ld.shared.f32 	%f607, [%r74+164];
	fma.rn.f32 	%f45, %f565, %f607, 0f00000000;
	st.shared.f32 	[%r7+164], %f45;
	ld.shared.f32 	%f608, [%r74+168];
	fma.rn.f32 	%f46, %f565, %f608, 0f00000000;
	st.shared.f32 	[%r7+168], %f46;
	ld.shared.f32 	%f609, [%r74+172];
	fma.rn.f32 	%f47, %f565, %f609, 0f00000000;
	st.shared.f32 	[%r7+172], %f47;
	ld.shared.f32 	%f610, [%r74+176];
	fma.rn.f32 	%f48, %f565, %f610, 0f00000000;
	st.shared.f32 	[%r7+176], %f48;
	ld.shared.f32 	%f611, [%r74+180];
	fma.rn.f32 	%f49, %f565, %f611, 0f00000000;
	st.shared.f32 	[%r7+180], %f49;
	ld.shared.f32 	%f612, [%r74+184];
	fma.rn.f32 	%f50, %f565, %f612, 0f00000000;
	st.shared.f32 	[%r7+184], %f50;
	ld.shared.f32 	%f613, [%r74+188];
	fma.rn.f32 	%f51, %f565, %f613, 0f00000000;
	st.shared.f32 	[%r7+188], %f51;
	ld.shared.f32 	%f614, [%r74+192];
	fma.rn.f32 	%f52, %f565, %f614, 0f00000000;
	st.shared.f32 	[%r7+192], %f52;
	ld.shared.f32 	%f615, [%r74+196];
	fma.rn.f32 	%f53, %f565, %f615, 0f00000000;
	st.shared.f32 	[%r7+196], %f53;
	ld.shared.f32 	%f616, [%r74+200];
	fma.rn.f32 	%f54, %f565, %f616, 0f00000000;
	st.shared.f32 	[%r7+200], %f54;
	ld.shared.f32 	%f617, [%r74+204];
	fma.rn.f32 	%f55, %f565, %f617, 0f00000000;
	st.shared.f32 	[%r7+204], %f55;
	ld.shared.f32 	%f618, [%r74+208];
	fma.rn.f32 	%f56, %f565, %f618, 0f00000000;
	st.shared.f32 	[%r7+208], %f56;
	ld.shared.f32 	%f619, [%r74+212];
	fma.rn.f32 	%f57, %f565, %f619, 0f00000000;
	st.shared.f32 	[%r7+212], %f57;
	ld.shared.f32 	%f620, [%r74+216];
	fma.rn.f32 	%f58, %f565, %f620, 0f00000000;
	st.shared.f32 	[%r7+216], %f58;
	ld.shared.f32 	%f621, [%r74+220];
	fma.rn.f32 	%f59, %f565, %f621, 0f00000000;
	st.shared.f32 	[%r7+220], %f59;
	ld.shared.f32 	%f622, [%r74+224];
	fma.rn.f32 	%f60, %f565, %f622, 0f00000000;
	st.shared.f32 	[%r7+224], %f60;
	ld.shared.f32 	%f623, [%r74+228];
	fma.rn.f32 	%f61, %f565, %f623, 0f00000000;
	st.shared.f32 	[%r7+228], %f61;
	ld.shared.f32 	%f624, [%r74+232];
	fma.rn.f32 	%f62, %f565, %f624, 0f00000000;
	st.shared.f32 	[%r7+232], %f62;
	ld.shared.f32 	%f625, [%r74+236];
	fma.rn.f32 	%f63, %f565, %f625, 0f00000000;
	st.shared.f32 	[%r7+236], %f63;
	ld.shared.f32 	%f626, [%r74+240];
	fma.rn.f32 	%f64, %f565, %f626, 0f00000000;
	st.shared.f32 	[%r7+240], %f64;
	ld.shared.f32 	%f627, [%r74+244];
	fma.rn.f32 	%f65, %f565, %f627, 0f00000000;
	st.shared.f32 	[%r7+244], %f65;
	ld.shared.f32 	%f628, [%r74+248];
	fma.rn.f32 	%f66, %f565, %f628, 0f00000000;
	st.shared.f32 	[%r7+248], %f66;
	ld.shared.f32 	%f629, [%r74+252];
	fma.rn.f32 	%f67, %f565, %f629, 0f00000000;
	st.shared.f32 	[%r7+252], %f67;
	@%p7 bra 	$L__BB0_10;
	mov.u32 	%r75, %tid.y;
	shl.b32 	%r76, %r75, 8;
	mov.u32 	%r77, _ZZ10flash_attnPfS_S_S_S_S_iE2Oi;
	add.s32 	%r78, %r77, %r76;
	ld.shared.f32 	%f630, [%r78];
	fma.rn.f32 	%f631, %f2, %f630, %f4;
	ld.shared.f32 	%f632, [%r78+4];
	fma.rn.f32 	%f633, %f2, %f632, %f5;
	ld.shared.f32 	%f634, [%r78+8];
	fma.rn.f32 	%f635, %f2, %f634, %f6;
	ld.shared.f32 	%f636, [%r78+12];
	fma.rn.f32 	%f637, %f2, %f636, %f7;
	ld.shared.f32 	%f638, [%r78+16];
	fma.rn.f32 	%f639, %f2, %f638, %f8;
	ld.shared.f32 	%f640, [%r78+20];
	fma.rn.f32 	%f641, %f2, %f640, %f9;
	ld.shared.f32 	%f642, [%r78+24];
	fma.rn.f32 	%f643, %f2, %f642, %f10;
	ld.shared.f32 	%f644, [%r78+28];
	fma.rn.f32 	%f645, %f2, %f644, %f11;
	ld.shared.f32 	%f646, [%r78+32];
	fma.rn.f32 	%f647, %f2, %f646, %f12;
	ld.shared.f32 	%f648, [%r78+36];
	fma.rn.f32 	%f649, %f2, %f648, %f13;
	ld.shared.f32 	%f650, [%r78+40];
	fma.rn.f32 	%f651, %f2, %f650, %f14;
	ld.shared.f32 	%f652, [%r78+44];
	fma.rn.f32 	%f653, %f2, %f652, %f15;
	ld.shared.f32 	%f654, [%r78+48];
	fma.rn.f32 	%f655, %f2, %f654, %f16;
	ld.shared.f32 	%f656, [%r78+52];
	fma.rn.f32 	%f657, %f2, %f656, %f17;
	ld.shared.f32 	%f658, [%r78+56];
	fma.rn.f32 	%f659, %f2, %f658, %f18;
	ld.shared.f32 	%f660, [%r78+60];
	fma.rn.f32 	%f661, %f2, %f660, %f19;
	ld.shared.f32 	%f662, [%r78+64];
	fma.rn.f32 	%f663, %f2, %f662, %f20;
	ld.shared.f32 	%f664, [%r78+68];
	fma.rn.f32 	%f665, %f2, %f664, %f21;
	ld.shared.f32 	%f666, [%r78+72];
	fma.rn.f32 	%f667, %f2, %f666, %f22;
	ld.shared.f32 	%f668, [%r78+76];
	fma.rn.f32 	%f669, %f2, %f668, %f23;
	ld.shared.f32 	%f670, [%r78+80];
	fma.rn.f32 	%f671, %f2, %f670, %f24;
	ld.shared.f32 	%f672, [%r78+84];
	fma.rn.f32 	%f673, %f2, %f672, %f25;
	ld.shared.f32 	%f674, [%r78+88];
	fma.rn.f32 	%f675, %f2, %f674, %f26;
	ld.shared.f32 	%f676, [%r78+92];
	fma.rn.f32 	%f677, %f2, %f676, %f27;
	ld.shared.f32 	%f678, [%r78+96];
	fma.rn.f32 	%f679, %f2, %f678, %f28;
	ld.shared.f32 	%f680, [%r78+100];
	fma.rn.f32 	%f681, %f2, %f680, %f29;
	ld.shared.f32 	%f682, [%r78+104];
	fma.rn.f32 	%f683, %f2, %f682, %f30;
	ld.shared.f32 	%f684, [%r78+108];
	fma.rn.f32 	%f685, %f2, %f684, %f31;
	ld.shared.f32 	%f686, [%r78+112];
	fma.rn.f32 	%f687, %f2, %f686, %f32;
	ld.shared.f32 	%f688, [%r78+116];
	fma.rn.f32 	%f689, %f2, %f688, %f33;
	ld.shared.f32 	%f690, [%r78+120];
	fma.rn.f32 	%f691, %f2, %f690, %f34;
	ld.shared.f32 	%f692, [%r78+124];
	fma.rn.f32 	%f693, %f2, %f692, %f35;
	ld.shared.f32 	%f694, [%r78+128];
	fma.rn.f32 	%f695, %f2, %f694, %f36;
	ld.shared.f32 	%f696, [%r78+132];
	fma.rn.f32 	%f697, %f2, %f696, %f37;
	ld.shared.f32 	%f698, [%r78+136];
	fma.rn.f32 	%f699, %f2, %f698, %f38;
	ld.shared.f32 	%f700, [%r78+140];
	fma.rn.f32 	%f701, %f2, %f700, %f39;
	ld.shared.f32 	%f702, [%r78+144];
	fma.rn.f32 	%f703, %f2, %f702, %f40;
	ld.shared.f32 	%f704, [%r78+148];
	fma.rn.f32 	%f705, %f2, %f704, %f41;
	ld.shared.f32 	%f706, [%r78+152];
	fma.rn.f32 	%f707, %f2, %f706, %f42;
	ld.shared.f32 	%f708, [%r78+156];
	fma.rn.f32 	%f709, %f2, %f708, %f43;
	ld.shared.f32 	%f710, [%r78+160];
	fma.rn.f32 	%f711, %f2, %f710, %f44;
	ld.shared.f32 	%f712, [%r78+164];
	fma.rn.f32 	%f713, %f2, %f712, %f45;
	ld.shared.f32 	%f714, [%r78+168];
	fma.rn.f32 	%f715, %f2, %f714, %f46;
	ld.shared.f32 	%f716, [%r78+172];
	fma.rn.f32 	%f717, %f2, %f716, %f47;
	ld.shared.f32 	%f718, [%r78+176];
	fma.rn.f32 	%f719, %f2, %f718, %f48;
	ld.shared.f32 	%f720, [%r78+180];
	fma.rn.f32 	%f721, %f2, %f720, %f49;
	ld.shared.f32 	%f722, [%r78+184];
	fma.rn.f32 	%f723, %f2, %f722, %f50;
	ld.shared.f32 	%f724, [%r78+188];
	fma.rn.f32 	%f725, %f2, %f724, %f51;
	ld.shared.f32 	%f726, [%r78+192];
	fma.rn.f32 	%f727, %f2, %f726, %f52;
	ld.shared.f32 	%f728, [%r78+196];
	fma.rn.f32 	%f729, %f2, %f728, %f53;
	ld.shared.f32 	%f730, [%r78+200];
	fma.rn.f32 	%f731, %f2, %f730, %f54;
	ld.shared.f32 	%f732, [%r78+204];
	fma.rn.f32 	%f733, %f2, %f732, %f55;
	ld.shared.f32 	%f734, [%r78+208];
	fma.rn.f32 	%f735, %f2, %f734, %f56;
	ld.shared.f32 	%f736, [%r78+212];
	fma.rn.f32 	%f737, %f2, %f736, %f57;
	ld.shared.f32 	%f738, [%r78+216];
	fma.rn.f32 	%f739, %f2, %f738, %f58;
	ld.shared.f32 	%f740, [%r78+220];
	fma.rn.f32 	%f741, %f2, %f740, %f59;
	ld.shared.f32 	%f742, [%r78+224];
	fma.rn.f32 	%f743, %f2, %f742, %f60;
	ld.shared.f32 	%f744, [%r78+228];
	fma.rn.f32 	%f745, %f2, %f744, %f61;
	ld.shared.f32 	%f746, [%r78+232];
	fma.rn.f32 	%f747, %f2, %f746, %f62;
	ld.shared.f32 	%f748, [%r78+236];
	fma.rn.f32 	%f749, %f2, %f748, %f63;
	ld.shared.f32 	%f750, [%r78+240];
	fma.rn.f32 	%f751, %f2, %f750, %f64;
	ld.shared.f32 	%f752, [%r78+244];
	fma.rn.f32 	%f753, %f2, %f752, %f65;
	ld.shared.f32 	%f754, [%r78+248];
	fma.rn.f32 	%f755, %f2, %f754, %f66;
	ld.shared.f32 	%f756, [%r78+252];
	fma.rn.f32 	%f757, %f2, %f756, %f67;
	div.rn.f32 	%f758, %f631, %f3;
	st.shared.f32 	[%r7], %f758;
	div.rn.f32 	%f759, %f633, %f3;
	st.shared.f32 	[%r7+4], %f759;
	div.rn.f32 	%f760, %f635, %f3;
	st.shared.f32 	[%r7+8], %f760;
	div.rn.f32 	%f761, %f637, %f3;
	st.shared.f32 	[%r7+12], %f761;
	div.rn.f32 	%f762, %f639, %f3;
	st.shared.f32 	[%r7+16], %f762;
	div.rn.f32 	%f763, %f641, %f3;
	st.shared.f32 	[%r7+20], %f763;
	div.rn.f32 	%f764, %f643, %f3;
	st.shared.f32 	[%r7+24], %f764;
	div.rn.f32 	%f765, %f645, %f3;
	st.shared.f32 	[%r7+28], %f765;
	div.rn.f32 	%f766, %f647, %f3;
	st.shared.f32 	[%r7+32], %f766;
	div.rn.f32 	%f767, %f649, %f3;
	st.shared.f32 	[%r7+36], %f767;
	div.rn.f32 	%f768, %f651, %f3;
	st.shared.f32 	[%r7+40], %f768;
	div.rn.f32 	%f769, %f653, %f3;
	st.shared.f32 	[%r7+44], %f769;
	div.rn.f32 	%f770, %f655, %f3;
	st.shared.f32 	[%r7+48], %f770;
	div.rn.f32 	%f771, %f657, %f3;
	st.shared.f32 	[%r7+52], %f771;
	div.rn.f32 	%f772, %f659, %f3;
	st.shared.f32 	[%r7+56], %f772;
	div.rn.f32 	%f773, %f661, %f3;
	st.shared.f32 	[%r7+60], %f773;
	div.rn.f32 	%f774, %f663, %f3;
	st.shared.f32 	[%r7+64], %f774;
	div.rn.f32 	%f775, %f665, %f3;
	st.shared.f32 	[%r7+68], %f775;
	div.rn.f32 	%f776, %f667, %f3;
	st.shared.f32 	[%r7+72], %f776;
	div.rn.f32 	%f777, %f669, %f3;
	st.shared.f32 	[%r7+76], %f777;
	div.rn.f32 	%f778, %f671, %f3;
	st.shared.f32 	[%r7+80], %f778;
	div.rn.f32 	%f779, %f673, %f3;
	st.shared.f32 	[%r7+84], %f779;
	div.rn.f32 	%f780, %f675, %f3;
	st.shared.f32 	[%r7+88], %f780;
	div.rn.f32 	%f781, %f677, %f3;
	st.shared.f32 	[%r7+92], %f781;
	div.rn.f32 	%f782, %f679, %f3;
	st.shared.f32 	[%r7+96], %f782;
	div.rn.f32 	%f783, %f681, %f3;
	st.shared.f32 	[%r7+100], %f783;
	div.rn.f32 	%f784, %f683, %f3;
	st.shared.f32 	[%r7+104], %f784;
	div.rn.f32 	%f785, %f685, %f3;
	st.shared.f32 	[%r7+108], %f785;
	div.rn.f32 	%f786, %f687, %f3;
	st.shared.f32 	[%r7+112], %f786;
	div.rn.f32 	%f787, %f689, %f3;
	st.shared.f32 	[%r7+116], %f787;
	div.rn.f32 	%f788, %f691, %f3;
	st.shared.f32 	[%r7+120], %f788;
	div.rn.f32 	%f789, %f693, %f3;
	st.shared.f32 	[%r7+124], %f789;
	div.rn.f32 	%f790, %f695, %f3;
	st.shared.f32 	[%r7+128], %f790;
	div.rn.f32 	%f791, %f697, %f3;
	st.shared.f32 	[%r7+132], %f791;
	div.rn.f32 	%f792, %f699, %f3;
	st.shared.f32 	[%r7+136], %f792;
	div.rn.f32 	%f793, %f701, %f3;
	st.shared.f32 	[%r7+140], %f793;
	div.rn.f32 	%f794, %f703, %f3;
	st.shared.f32 	[%r7+144], %f794;
	div.rn.f32 	%f795, %f705, %f3;
	st.shared.f32 	[%r7+148], %f795;
	div.rn.f32 	%f796, %f707, %f3;
	st.shared.f32 	[%r7+152], %f796;
	div.rn.f32 	%f797, %f709, %f3;
	st.shared.f32 	[%r7+156], %f797;
	div.rn.f32 	%f798, %f711, %f3;
	st.shared.f32 	[%r7+160], %f798;
	div.rn.f32 	%f799, %f713, %f3;
	st.shared.f32 	[%r7+164], %f799;
	div.rn.f32 	%f800, %f715, %f3;
	st.shared.f32 	[%r7+168], %f800;
	div.rn.f32 	%f801, %f717, %f3;
	st.shared.f32 	[%r7+172], %f801;
	div.rn.f32 	%f802, %f719, %f3;
	st.shared.f32 	[%r7+176], %f802;
	div.rn.f32 	%f803, %f721, %f3;
	st.shared.f32 	[%r7+180], %f803;
	div.rn.f32 	%f804, %f723, %f3;
	st.shared.f32 	[%r7+184], %f804;
	div.rn.f32 	%f805, %f725, %f3;
	st.shared.f32 	[%r7+188], %f805;
	div.rn.f32 	%f806, %f727, %f3;
	st.shared.f32 	[%r7+192], %f806;
	div.rn.f32 	%f807, %f729, %f3;
	st.shared.f32 	[%r7+196], %f807;
	div.rn.f32 	%f808, %f731, %f3;
	st.shared.f32 	[%r7+200], %f808;
	div.rn.f32 	%f809, %f733, %f3;
	st.shared.f32 	[%r7+204], %f809;
	div.rn.f32 	%f810, %f735, %f3;
	st.shared.f32 	[%r7+208], %f810;
	div.rn.f32 	%f811, %f737, %f3;
	st.shared.f32 	[%r7+212], %f811;
	div.rn.f32 	%f812, %f739, %f3;
	st.shared.f32 	[%r7+216], %f812;
	div.rn.f32 	%f813, %f741, %f3;
	st.shared.f32 	[%r7+220], %f813;
	div.rn.f32 	%f814, %f743, %f3;
	st.shared.f32 	[%r7+224], %f814;
	div.rn.f32 	%f815, %f745, %f3;
	st.shared.f32 	[%r7+228], %f815;
	div.rn.f32 	%f816, %f747, %f3;
	st.shared.f32 	[%r7+232], %f816;
	div.rn.f32 	%f817, %f749, %f3;
	st.shared.f32 	[%r7+236], %f817;
	div.rn.f32 	%f818, %f751, %f3;
	st.shared.f32 	[%r7+240], %f818;
	div.rn.f32 	%f819, %f753, %f3;
	st.shared.f32 	[%r7+244], %f819;
	div.rn.f32 	%f820, %f755, %f3;
	st.shared.f32 	[%r7+248], %f820;
	div.rn.f32 	%f821, %f757, %f3;
	st.shared.f32 	[%r7+252], %f821;
$L__BB0_10:
	setp.ge.u32 	%p8, %r3, %r15;
	bar.sync 	0;
	@%p8 bra 	$L__BB0_12;
	ld.shared.f32 	%f822, [%r7];
	st.global.f32 	[%rd1], %f822;
	ld.shared.f32 	%f823, [%r7+4];
	st.global.f32 	[%rd1+4], %f823;
	ld.shared.f32 	%f824, [%r7+8];
	st.global.f32 	[%rd1+8], %f824;
	ld.shared.f32 	%f825, [%r7+12];
	st.global.f32 	[%rd1+12], %f825;
	ld.shared.f32 	%f826, [%r7+16];
	st.global.f32 	[%rd1+16], %f826;
	ld.shared.f32 	%f827, [%r7+20];
	st.global.f32 	[%rd1+20], %f827;
	ld.shared.f32 	%f828, [%r7+24];
	st.global.f32 	[%rd1+24], %f828;
	ld.shared.f32 	%f829, [%r7+28];
	st.global.f32 	[%rd1+28], %f829;
	ld.shared.f32 	%f830, [%r7+32];
	st.global.f32 	[%rd1+32], %f830;
	ld.shared.f32 	%f831, [%r7+36];
	st.global.f32 	[%rd1+36], %f831;
	ld.shared.f32 	%f832, [%r7+40];
	st.global.f32 	[%rd1+40], %f832;
	ld.shared.f32 	%f833, [%r7+44];
	st.global.f32 	[%rd1+44], %f833;
	ld.shared.f32 	%f834, [%r7+48];
	st.global.f32 	[%rd1+48], %f834;
	ld.shared.f32 	%f835, [%r7+52];
	st.global.f32 	[%rd1+52], %f835;
	ld.shared.f32 	%f836, [%r7+56];
	st.global.f32 	[%rd1+56], %f836;
	ld.shared.f32 	%f837, [%r7+60];
	st.global.f32 	[%rd1+60], %f837;
	ld.shared.f32 	%f838, [%r7+64];
	st.global.f32 	[%rd1+64], %f838;
	ld.shared.f32 	%f839, [%r7+68];
	st.global.f32 	[%rd1+68], %f839;
	ld.shared.f32 	%f840, [%r7+72];
	st.global.f32 	[%rd1+72], %f840;
	ld.shared.f32 	%f841, [%r7+76];
	st.global.f32 	[%rd1+76], %f841;
	ld.shared.f32 	%f842, [%r7+80];
	st.global.f32 	[%rd1+80], %f842;
	ld.shared.f32 	%f843, [%r7+84];
	st.global.f32 	[%rd1+84], %f843;
	ld.shared.f32 	%f844, [%r7+88];
	st.global.f32 	[%rd1+88], %f844;
	ld.shared.f32 	%f845, [%r7+92];
	st.global.f32 	[%rd1+92], %f845;
	ld.shared.f32 	%f846, [%r7+96];
	st.global.f32 	[%rd1+96], %f846;
	ld.shared.f32 	%f847, [%r7+100];
	st.global.f32 	[%rd1+100], %f847;
	ld.shared.f32 	%f848, [%r7+104];
	st.global.f32 	[%rd1+104], %f848;
	ld.shared.f32 	%f849, [%r7+108];
	st.global.f32 	[%rd1+108], %f849;
	ld.shared.f32 	%f850, [%r7+112];
	st.global.f32 	[%rd1+112], %f850;
	ld.shared.f32 	%f851, [%r7+116];
	st.global.f32 	[%rd1+116], %f851;
	ld.shared.f32 	%f852, [%r7+120];
	st.global.f32 	[%rd1+120], %f852;
	ld.shared.f32 	%f853, [%r7+124];
	st.global.f32 	[%rd1+124], %f853;
	ld.shared.f32 	%f854, [%r7+128];
	st.global.f32 	[%rd1+128], %f854;
	ld.shared.f32 	%f855, [%r7+132];
	st.global.f32 	[%rd1+132], %f855;
	ld.shared.f32 	%f856, [%r7+136];
	st.global.f32 	[%rd1+136], %f856;
	ld.shared.f32 	%f857, [%r7+140];
	st.global.f32 	[%rd1+140], %f857;
	ld.shared.f32 	%f858, [%r7+144];
	st.global.f32 	[%rd1+144], %f858;
	ld.shared.f32 	%f859, [%r7+148];
	st.global.f32 	[%rd1+148], %f859;
	ld.shared.f32 	%f860, [%r7+152];
	st.global.f32 	[%rd1+152], %f860;
	ld.shared.f32 	%f861, [%r7+156];
	st.global.f32 	[%rd1+156], %f861;
	ld.shared.f32 	%f862, [%r7+160];
	st.global.f32 	[%rd1+160], %f862;
	ld.shared.f32 	%f863, [%r7+164];
	st.global.f32 	[%rd1+164], %f863;
	ld.shared.f32 	%f864, [%r7+168];
	st.global.f32 	[%rd1+168], %f864;
	ld.shared.f32 	%f865, [%r7+172];
	st.global.f32 	[%rd1+172], %f865;
	ld.shared.f32 	%f866, [%r7+176];
	st.global.f32 	[%rd1+176], %f866;
	ld.shared.f32 	%f867, [%r7+180];
	st.global.f32 	[%rd1+180], %f867;
	ld.shared.f32 	%f868, [%r7+184];
	st.global.f32 	[%rd1+184], %f868;
	ld.shared.f32 	%f869, [%r7+188];
	st.global.f32 	[%rd1+188], %f869;
	ld.shared.f32 	%f870, [%r7+192];
	st.global.f32 	[%rd1+192], %f870;
	ld.shared.f32 	%f871, [%r7+196];
	st.global.f32 	[%rd1+196], %f871;
	ld.shared.f32 	%f872, [%r7+200];
	st.global.f32 	[%rd1+200], %f872;
	ld.shared.f32 	%f873, [%r7+204];
	st.global.f32 	[%rd1+204], %f873;
	ld.shared.f32 	%f874, [%r7+208];
	st.global.f32 	[%rd1+208], %f874;
	ld.shared.f32 	%f875, [%r7+212];
	st.global.f32 	[%rd1+212], %f875;
	ld.shared.f32 	%f876, [%r7+216];
	st.global.f32 	[%rd1+216], %f876;
	ld.shared.f32 	%f877, [%r7+220];
	st.global.f32 	[%rd1+220], %f877;
	ld.shared.f32 	%f878, [%r7+224];
	st.global.f32 	[%rd1+224], %f878;
	ld.shared.f32 	%f879, [%r7+228];
	st.global.f32 	[%rd1+228], %f879;
	ld.shared.f32 	%f880, [%r7+232];
	st.global.f32 	[%rd1+232], %f880;
	ld.shared.f32 	%f881, [%r7+236];
	st.global.f32 	[%rd1+236], %f881;
	ld.shared.f32 	%f882, [%r7+240];
	st.global.f32 	[%rd1+240], %f882;
	ld.shared.f32 	%f883, [%r7+244];
	st.global.f32 	[%rd1+244], %f883;
	ld.shared.f32 	%f884, [%r7+248];
	st.global.f32 	[%rd1+248], %f884;
	ld.shared.f32 	%f885, [%r7+252];
	st.global.f32 	[%rd1+252], %f885;
$L__BB0_12:
	ld.param.u64 	%rd36, [_Z10flash_attnPfS_S_S_S_S_i_param_5];
	ld.param.u64 	%rd34, [_Z10flash_attnPfS_S_S_S_S_i_param_4];
	cvta.to.global.u64 	%rd25, %rd34;
	mul.wide.u32 	%rd26, %r3, 4;
	add.s64 	%rd27, %rd25, %rd26;
	st.global.f32 	[%rd27], %f3;
	cvta.to.global.u64 	%rd28, %rd36;
	add.s64 	%rd29, %rd28, %rd26;
	st.global.f32 	[%rd29], %f1;
	bar.sync 	0;
	add.s32 	%r81, %r81, 1;
	setp.ne.s32 	%p9, %r81, 0;
	add.s32 	%r80, %r80, 128;
	add.s32 	%r79, %r79, 2;
	@%p9 bra 	$L__BB0_4;
$L__BB0_13:
	ret;

}


// ===== COMPILED SASS (sm_100) =====

	.target	sm_100

	.elftype	@"ET_EXEC"


//--------------------- .note.nv.tkinfo           --------------------------
	.section	.note.nv.tkinfo,"",@"SHT_NOTE"
	.sectionflags	@"SHF_NOTE_NV_TKINFO"
	.tkinfo
        /*0018*/ 	.word	0x00000002
        /*0030*/ 	.string	""
        /*0030*/ 	.string	"ptxas"
        /*0030*/ 	.string	"Cuda compilation tools, release 13.0, V13.0.88"
        /*0030*/ 	.string	"Build cuda_13.0.r13.0/compiler.36424714_0"
        /*0030*/ 	.string	"-arch sm_100 -m 64 "



//--------------------- .note.nv.cuinfo           --------------------------
	.section	.note.nv.cuinfo,"",@"SHT_NOTE"
	.sectionflags	@"SHF_NOTE_NV_CUINFO"
        /*0018*/ 	.short	0x0002
        /*001a*/ 	.short	0x0064
        /*001c*/ 	.short	0x0082
	.zero		2


//--------------------- .nv.info                  --------------------------
	.section	.nv.info,"",@"SHT_CUDA_INFO"
	.align	4


	//----- nvinfo : EIATTR_REGCOUNT
	.align		4
        /*0000*/ 	.byte	0x04, 0x2f
        /*0002*/ 	.short	(.L_2 - .L_1)
	.align		4
.L_1:
        /*0004*/ 	.word	index@(_Z10flash_attnPfS_S_S_S_S_i)
        /*0008*/ 	.word	0x00000060


	//----- nvinfo : EIATTR_FRAME_SIZE
	.align		4
.L_2:
        /*000c*/ 	.byte	0x04, 0x11
        /*000e*/ 	.short	(.L_4 - .L_3)
	.align		4
.L_3:
        /*0010*/ 	.word	index@($__internal_0_$__cuda_sm3x_div_rn_noftz_f32_slowpath)
        /*0014*/ 	.word	0x00000000


	//----- nvinfo : EIATTR_FRAME_SIZE
	.align		4
.L_4:
        /*0018*/ 	.byte	0x04, 0x11
        /*001a*/ 	.short	(.L_6 - .L_5)
	.align		4
.L_5:
        /*001c*/ 	.word	index@(_Z10flash_attnPfS_S_S_S_S_i)
        /*0020*/ 	.word	0x00000000


	//----- nvinfo : EIATTR_MIN_STACK_SIZE
	.align		4
.L_6:
        /*0024*/ 	.byte	0x04, 0x12
        /*0026*/ 	.short	(.L_8 - .L_7)
	.align		4
.L_7:
        /*0028*/ 	.word	index@(_Z10flash_attnPfS_S_S_S_S_i)
        /*002c*/ 	.word	0x00000000
.L_8:


//--------------------- .nv.compat                --------------------------
	.section	.nv.compat,"",@"SHT_CUDA_COMPAT_INFO"
	.align	4
        /*0000*/ 	.byte	0x02, 0x09, 0x00, 0x00, 0x02, 0x02, 0x01, 0x00, 0x02, 0x05, 0x05, 0x00, 0x03, 0x07, 0x01, 0x01
        /*0010*/ 	.byte	0x02, 0x03, 0x00, 0x00, 0x02, 0x06, 0x01, 0x00, 0x04, 0x0b, 0x08, 0x00, 0x01, 0x00, 0x00, 0x00
        /*0020*/ 	.byte	0x00, 0x00, 0x00, 0x00


//--------------------- .nv.info._Z10flash_attnPfS_S_S_S_S_i --------------------------
	.section	.nv.info._Z10flash_attnPfS_S_S_S_S_i,"",@"SHT_CUDA_INFO"
	.sectionflags	@""
	.align	4


	//----- nvinfo : EIATTR_CUDA_API_VERSION
	.align		4
        /*0000*/ 	.byte	0x04, 0x37
        /*0002*/ 	.short	(.L_10 - .L_9)
.L_9:
        /*0004*/ 	.word	0x00000082


	//----- nvinfo : EIATTR_KPARAM_INFO
	.align		4
.L_10:
        /*0008*/ 	.byte	0x04, 0x17
        /*000a*/ 	.short	(.L_12 - .L_11)
.L_11:
        /*000c*/ 	.word	0x00000000
        /*0010*/ 	.short	0x0006
        /*0012*/ 	.short	0x0030
        /*0014*/ 	.byte	0x00, 0xf0, 0x11, 0x00


	//----- nvinfo : EIATTR_KPARAM_INFO
	.align		4
.L_12:
        /*0018*/ 	.byte	0x04, 0x17
        /*001a*/ 	.short	(.L_14 - .L_13)
.L_13:
        /*001c*/ 	.word	0x00000000
        /*0020*/ 	.short	0x0005
        /*0022*/ 	.short	0x0028
        /*0024*/ 	.byte	0x00, 0xf5, 0x21, 0x00


	//----- nvinfo : EIATTR_KPARAM_INFO
	.align		4
.L_14:
        /*0028*/ 	.byte	0x04, 0x17
        /*002a*/ 	.short	(.L_16 - .L_15)
.L_15:
        /*002c*/ 	.word	0x00000000
        /*0030*/ 	.short	0x0004
        /*0032*/ 	.short	0x0020
        /*0034*/ 	.byte	0x00, 0xf5, 0x21, 0x00


	//----- nvinfo : EIATTR_KPARAM_INFO
	.align		4
.L_16:
        /*0038*/ 	.byte	0x04, 0x17
        /*003a*/ 	.short	(.L_18 - .L_17)
.L_17:
        /*003c*/ 	.word	0x00000000
        /*0040*/ 	.short	0x0003
        /*0042*/ 	.short	0x0018
        /*0044*/ 	.byte	0x00, 0xf5, 0x21, 0x00


	//----- nvinfo : EIATTR_KPARAM_INFO
	.align		4
.L_18:
        /*0048*/ 	.byte	0x04, 0x17
        /*004a*/ 	.short	(.L_20 - .L_19)
.L_19:
        /*004c*/ 	.word	0x00000000
        /*0050*/ 	.short	0x0002
        /*0052*/ 	.short	0x0010
        /*0054*/ 	.byte	0x00, 0xf5, 0x21, 0x00


	//----- nvinfo : EIATTR_KPARAM_INFO
	.align		4
.L_20:
        /*0058*/ 	.byte	0x04, 0x17
        /*005a*/ 	.short	(.L_22 - .L_21)
.L_21:
        /*005c*/ 	.word	0x00000000
        /*0060*/ 	.short	0x0001
        /*0062*/ 	.short	0x0008
        /*0064*/ 	.byte	0x00, 0xf5, 0x21, 0x00


	//----- nvinfo : EIATTR_KPARAM_INFO
	.align		4
.L_22:
        /*0068*/ 	.byte	0x04, 0x17
        /*006a*/ 	.short	(.L_24 - .L_23)
.L_23:
        /*006c*/ 	.word	0x00000000
        /*0070*/ 	.short	0x0000
        /*0072*/ 	.short	0x0000
        /*0074*/ 	.byte	0x00, 0xf5, 0x21, 0x00


	//----- nvinfo : EIATTR_SPARSE_MMA_MASK
	.align		4
.L_24:
        /*0078*/ 	.byte	0x03, 0x50
        /*007a*/ 	.short	0x0000


	//----- nvinfo : EIATTR_MAXREG_COUNT
	.align		4
        /*007c*/ 	.byte	0x03, 0x1b
        /*007e*/ 	.short	0x00ff


	//----- nvinfo : EIATTR_NUM_BARRIERS
	.align		4
        /*0080*/ 	.byte	0x02, 0x4c
        /*0082*/ 	.byte	0x01
	.zero		1


	//----- nvinfo : EIATTR_EXTERNS
	.align		4
        /*0084*/ 	.byte	0x04, 0x0f
        /*0086*/ 	.short	(.L_26 - .L_25)


	//   ....[0]....
	.align		4
.L_25:
        /*0088*/ 	.word	index@(vprintf)


	//----- nvinfo : EIATTR_MERCURY_ISA_VERSION
	.align		4
.L_26:
        /*008c*/ 	.byte	0x03, 0x5f
        /*008e*/ 	.short	0x0101


	//----- nvinfo : EIATTR_VRC_CTA_INIT_COUNT
	.align		4
        /*0090*/ 	.byte	0x02, 0x4a
	.zero		1
	.zero		1


	//----- nvinfo : EIATTR_SYSCALL_OFFSETS
	.align		4
        /*0094*/ 	.byte	0x04, 0x46
        /*0096*/ 	.short	(.L_28 - .L_27)


	//   ....[0]....
.L_27:
        /*0098*/ 	.word	0x00000160


	//----- nvinfo : EIATTR_EXIT_INSTR_OFFSETS
	.align		4
.L_28:
        /*009c*/ 	.byte	0x04, 0x1c
        /*009e*/ 	.short	(.L_30 - .L_29)


	//   ....[0]....
.L_29:
        /*00a0*/ 	.word	0x000001a0


	//   ....[1]....
        /*00a4*/ 	.word	0x00008ec0


	//----- nvinfo : EIATTR_CRS_STACK_SIZE
	.align		4
.L_30:
        /*00a8*/ 	.byte	0x04, 0x1e
        /*00aa*/ 	.short	(.L_32 - .L_31)
.L_31:
        /*00ac*/ 	.word	0x00000000


	//----- nvinfo : EIATTR_CBANK_PARAM_SIZE
	.align		4
.L_32:
        /*00b0*/ 	.byte	0x03, 0x19
        /*00b2*/ 	.short	0x0034


	//----- nvinfo : EIATTR_PARAM_CBANK
	.align		4
        /*00b4*/ 	.byte	0x04, 0x0a
        /*00b6*/ 	.short	(.L_34 - .L_33)
	.align		4
.L_33:
        /*00b8*/ 	.word	index@(.nv.constant0._Z10flash_attnPfS_S_S_S_S_i)
        /*00bc*/ 	.short	0x0380
        /*00be*/ 	.short	0x0034


	//----- nvinfo : EIATTR_SW_WAR
	.align		4
.L_34:
        /*00c0*/ 	.byte	0x04, 0x36
        /*00c2*/ 	.short	(.L_36 - .L_35)
.L_35:
        /*00c4*/ 	.word	0x00000008
.L_36:


//--------------------- .nv.callgraph             --------------------------
	.section	.nv.callgraph,"",@"SHT_CUDA_CALLGRAPH"
	.align	4
	.sectionentsize	8
	.align		4
        /*0000*/ 	.word	0x00000000
	.align		4
        /*0004*/ 	.word	0xffffffff
	.align		4
        /*0008*/ 	.word	index@(_Z10flash_attnPfS_S_S_S_S_i)
	.align		4
        /*000c*/ 	.word	index@(vprintf)
	.align		4
        /*0010*/ 	.word	0x00000000
	.align		4
        /*0014*/ 	.word	0xfffffffe
	.align		4
        /*0018*/ 	.word	0x00000000
	.align		4
        /*001c*/ 	.word	0xfffffffd
	.align		4
        /*0020*/ 	.word	0x00000000
	.align		4
        /*0024*/ 	.word	0xfffffffc


//--------------------- .nv.constant4             --------------------------
	.section	.nv.constant4,"a",@progbits
	.align	8
	.align		8
.nv.constant4:
        /*0000*/ 	.dword	vprintf
	.align		8
        /*0008*/ 	.dword	$str


//--------------------- .text._Z10flash_attnPfS_S_S_S_S_i --------------------------
	.section	.text._Z10flash_attnPfS_S_S_S_S_i,"ax",@progbits
	.align	128
        .global         _Z10flash_attnPfS_S_S_S_S_i
        .type           _Z10flash_attnPfS_S_S_S_S_i,@function
        .size           _Z10flash_attnPfS_S_S_S_S_i,(.L_x_150 - _Z10flash_attnPfS_S_S_S_S_i)
        .other          _Z10flash_attnPfS_S_S_S_S_i,@"STO_CUDA_ENTRY STV_DEFAULT"
_Z10flash_attnPfS_S_S_S_S_i:
.text._Z10flash_attnPfS_S_S_S_S_i:
[----:B------:R-:W0:Y:S01]  /*0000*/  LDC R1, c[0x0][0x37c] ;  /* 0x0000df00ff017b82 */ /* 0x000e220000000800 */
[----:B------:R-:W1:Y:S07]  /*0010*/  S2R R28, SR_TID.Y ;  /* 0x00000000001c7919 */ /* 0x000e6e0000002200 */
[----:B------:R-:W2:Y:S01]  /*0020*/  S2UR UR5, SR_CTAID.X ;  /* 0x00000000000579c3 */ /* 0x000ea20000002500 */
[----:B------:R-:W3:Y:S01]  /*0030*/  LDCU UR4, c[0x0][0x360] ;  /* 0x00006c00ff0477ac */ /* 0x000ee20008000800 */
[----:B------:R-:W-:Y:S01]  /*0040*/  BSSY.RECONVERGENT B6, `(.L_x_0) ;  /* 0x0000013000067945 */ /* 0x000fe20003800200 */
[----:B------:R-:W1:Y:S01]  /*0050*/  S2R R3, SR_CTAID.Y ;  /* 0x0000000000037919 */ /* 0x000e620000002600 */
[----:B------:R-:W1:Y:S01]  /*0060*/  LDCU UR6, c[0x0][0x364] ;  /* 0x00006c80ff0677ac */ /* 0x000e620008000800 */
[----:B------:R-:W4:Y:S01]  /*0070*/  S2R R17, SR_TID.X ;  /* 0x0000000000117919 */ /* 0x000f220000002100 */
[----:B------:R-:W0:Y:S01]  /*0080*/  LDCU UR36, c[0x0][0x3b0] ;  /* 0x00007600ff2477ac */ /* 0x000e220008000800 */
[----:B---3--:R-:W-:-:S04]  /*0090*/  UIADD3 UR4, UPT, UPT, URZ, -UR4, URZ ;  /* 0x80000004ff047290 */ /* 0x008fc8000fffe0ff */
[----:B--2---:R-:W-:Y:S01]  /*00a0*/  UIMAD UR5, UR4, UR5, URZ ;  /* 0x00000005040572a4 */ /* 0x004fe2000f8e02ff */
[----:B-1----:R-:W-:-:S05]  /*00b0*/  IMAD R16, R3, UR6, R28 ;  /* 0x0000000603107c24 */ /* 0x002fca000f8e021c */
[----:B----4-:R-:W-:-:S04]  /*00c0*/  ISETP.NE.AND P0, PT, R17, UR5, PT ;  /* 0x0000000511007c0c */ /* 0x010fc8000bf05270 */
[----:B------:R-:W-:-:S13]  /*00d0*/  ISETP.NE.OR P0, PT, R16, RZ, P0 ;  /* 0x000000ff1000720c */ /* 0x000fda0000705670 */
[----:B0-----:R-:W-:Y:S05]  /*00e0*/  @P0 BRA `(.L_x_1) ;  /* 0x0000000000200947 */ /* 0x001fea0003800000 */
[----:B------:R-:W-:Y:S01]  /*00f0*/  MOV R0, 0x0 ;  /* 0x0000000000007802 */ /* 0x000fe20000000f00 */
[----:B------:R-:W0:Y:S01]  /*0100*/  LDCU.64 UR4, c[0x4][0x8] ;  /* 0x01000100ff0477ac */ /* 0x000e220008000a00 */
[----:B------:R-:W-:Y:S02]  /*0110*/  CS2R R6, SRZ ;  /* 0x0000000000067805 */ /* 0x000fe4000001ff00 */
[----:B------:R1:W2:Y:S01]  /*0120*/  LDC.64 R2, c[0x4][R0] ;  /* 0x0100000000027b82 */ /* 0x0002a20000000a00 */
[----:B0-----:R-:W-:Y:S02]  /*0130*/  MOV R4, UR4 ;  /* 0x0000000400047c02 */ /* 0x001fe40008000f00 */
[----:B-1----:R-:W-:-:S07]  /*0140*/  MOV R5, UR5 ;  /* 0x0000000500057c02 */ /* 0x002fce0008000f00 */
[----:B------:R-:W-:-:S07]  /*0150*/  LEPC R20, `(.L_x_1) ;  /* 0x000000001014794e */ /* 0x000fce0000000000 */
[----:B--2---:R-:W-:Y:S05]  /*0160*/  CALL.ABS.NOINC R2 ;  /* 0x0000000002007343 */ /* 0x004fea0003c00000 */
.L_x_1:
[----:B------:R-:W-:Y:S05]  /*0170*/  BSYNC.RECONVERGENT B6 ;  /* 0x0000000000067941 */ /* 0x000fea0003800200 */
.L_x_0:
[----:B------:R-:W0:Y:S02]  /*0180*/  LDC R0, c[0x0][0x3b0] ;  /* 0x0000ec00ff007b82 */ /* 0x000e240000000800 */
[----:B0-----:R-:W-:-:S13]  /*0190*/  ISETP.GE.AND P0, PT, R0, 0x1, PT ;  /* 0x000000010000780c */ /* 0x001fda0003f06270 */
[----:B------:R-:W-:Y:S05]  /*01a0*/  @!P0 EXIT ;  /* 0x000000000000894d */ /* 0x000fea0003800000 */
[----:B------:R-:W0:Y:S01]  /*01b0*/  S2UR UR7, SR_CgaCtaId ;  /* 0x00000000000779c3 */ /* 0x000e220000008800 */
[----:B------:R-:W-:Y:S01]  /*01c0*/  IADD3 R0, PT, PT, R0, 0x1, RZ ;  /* 0x0000000100007810 */ /* 0x000fe20007ffe0ff */
[----:B------:R-:W-:Y:S01]  /*01d0*/  UMOV UR4, 0x400 ;  /* 0x0000040000047882 */ /* 0x000fe20000000000 */
[----:B------:R-:W-:Y:S01]  /*01e0*/  SHF.L.U32 R3, R16, 0x6, RZ ;  /* 0x0000000610037819 */ /* 0x000fe200000006ff */
[----:B------:R-:W-:Y:S01]  /*01f0*/  UIADD3 UR5, UPT, UPT, UR4, 0x800, URZ ;  /* 0x0000080004057890 */ /* 0x000fe2000fffe0ff */
[----:B------:R-:W-:Y:S01]  /*0200*/  LEA.HI R0, R0, R0, RZ, 0x1 ;  /* 0x0000000000007211 */ /* 0x000fe200078f08ff */
[----:B------:R-:W-:Y:S01]  /*0210*/  UIADD3 UR6, UPT, UPT, UR4, 0xa10, URZ ;  /* 0x00000a1004067890 */ /* 0x000fe2000fffe0ff */
[----:B------:R-:W-:Y:S01]  /*0220*/  SHF.L.U32 R32, R17, 0x6, RZ ;  /* 0x0000000611207819 */ /* 0x000fe200000006ff */
[----:B------:R-:W1:Y:S01]  /*0230*/  LDC.64 R92, c[0x0][0x398] ;  /* 0x0000e600ff5c7b82 */ /* 0x000e620000000a00 */
[----:B------:R-:W-:Y:S01]  /*0240*/  UIADD3 UR4, UPT, UPT, UR4, 0x810, URZ ;  /* 0x0000081004047890 */ /* 0x000fe2000fffe0ff */
[----:B------:R-:W-:-:S02]  /*0250*/  SHF.R.S32.HI R0, RZ, 0x1, R0 ;  /* 0x00000001ff007819 */ /* 0x000fc40000011400 */
[----:B------:R-:W-:Y:S02]  /*0260*/  MOV R31, R17 ;  /* 0x00000011001f7202 */ /* 0x000fe40000000f00 */
[----:B------:R-:W-:Y:S02]  /*0270*/  VIMNMX R0, PT, PT, R0, 0x1, !PT ;  /* 0x0000000100007848 */ /* 0x000fe40007fe0100 */
[----:B------:R-:W2:Y:S02]  /*0280*/  LDC.64 R90, c[0x0][0x358] ;  /* 0x0000d600ff5a7b82 */ /* 0x000ea40000000a00 */
[----:B------:R-:W-:Y:S01]  /*0290*/  IADD3 R19, PT, PT, -R0, RZ, RZ ;  /* 0x000000ff00137210 */ /* 0x000fe20007ffe1ff */
[----:B0-----:R-:W-:Y:S02]  /*02a0*/  ULEA UR5, UR7, UR5, 0x18 ;  /* 0x0000000507057291 */ /* 0x001fe4000f8ec0ff */
[----:B------:R-:W-:Y:S02]  /*02b0*/  ULEA UR6, UR7, UR6, 0x18 ;  /* 0x0000000607067291 */ /* 0x000fe4000f8ec0ff */
[----:B------:R-:W-:-:S02]  /*02c0*/  ULEA UR4, UR7, UR4, 0x18 ;  /* 0x0000000407047291 */ /* 0x000fc4000f8ec0ff */
[C---:B------:R-:W-:Y:S02]  /*02d0*/  LEA R30, R28.reuse, UR5, 0x3 ;  /* 0x000000051c1e7c11 */ /* 0x040fe4000f8e18ff */
[C---:B------:R-:W-:Y:S01]  /*02e0*/  LEA R29, R28.reuse, UR6, 0x3 ;  /* 0x000000061c1d7c11 */ /* 0x040fe2000f8e18ff */
[----:B-1----:R-:W-:Y:S01]  /*02f0*/  IMAD.WIDE.U32 R92, R3, 0x4, R92 ;  /* 0x00000004035c7825 */ /* 0x002fe200078e005c */
[----:B------:R-:W-:-:S07]  /*0300*/  LEA R28, R28, UR4, 0x8 ;  /* 0x000000041c1c7c11 */ /* 0x000fce000f8e40ff */
.L_x_137:
[----:B------:R-:W0:Y:S01]  /*0310*/  LDC R0, c[0x0][0x3b0] ;  /* 0x0000ec00ff007b82 */ /* 0x000e220000000800 */
[----:B------:R-:W-:Y:S01]  /*0320*/  BSSY.RECONVERGENT B0, `(.L_x_2) ;  /* 0x000015b000007945 */ /* 0x000fe20003800200 */
[----:B------:R-:W-:Y:S02]  /*0330*/  ISETP.NE.AND P2, PT, R17, RZ, PT ;  /* 0x000000ff1100720c */ /* 0x000fe40003f45270 */
[-C--:B0-----:R-:W-:Y:S02]  /*0340*/  ISETP.GE.AND P0, PT, R31, R0.reuse, PT ;  /* 0x000000001f00720c */ /* 0x081fe40003f06270 */
[----:B------:R-:W-:-:S11]  /*0350*/  ISETP.GE.U32.AND P1, PT, R16, R0, PT ;  /* 0x000000001000720c */ /* 0x000fd60003f26070 */
[----:B-1----:R-:W-:Y:S05]  /*0360*/  @P0 BRA `(.L_x_3) ;  /* 0x0000001400580947 */ /* 0x002fea0003800000 */
[----:B------:R-:W0:Y:S01]  /*0370*/  LDC.64 R4, c[0x0][0x388] ;  /* 0x0000e200ff047b82 */ /* 0x000e220000000a00 */
[C---:B--2---:R-:W-:Y:S02]  /*0380*/  R2UR UR4, R90.reuse ;  /* 0x000000005a0472ca */ /* 0x044fe400000e0000 */
[C---:B------:R-:W-:Y:S02]  /*0390*/  R2UR UR5, R91.reuse ;  /* 0x000000005b0572ca */ /* 0x040fe400000e0000 */
[C---:B------:R-:W-:Y:S02]  /*03a0*/  R2UR UR6, R90.reuse ;  /* 0x000000005a0672ca */ /* 0x040fe400000e0000 */
[C---:B------:R-:W-:Y:S01]  /*03b0*/  R2UR UR7, R91.reuse ;  /* 0x000000005b0772ca */ /* 0x040fe200000e0000 */
[----:B------:R-:W1:Y:S01]  /*03c0*/  LDC.64 R2, c[0x0][0x390] ;  /* 0x0000e400ff027b82 */ /* 0x000e620000000a00 */
[----:B------:R-:W-:Y:S02]  /*03d0*/  R2UR UR8, R90 ;  /* 0x000000005a0872ca */ /* 0x000fe400000e0000 */
[----:B------:R-:W-:-:S02]  /*03e0*/  R2UR UR9, R91 ;  /* 0x000000005b0972ca */ /* 0x000fc400000e0000 */
[C---:B------:R-:W-:Y:S02]  /*03f0*/  R2UR UR10, R90.reuse ;  /* 0x000000005a0a72ca */ /* 0x040fe400000e0000 */
[C---:B------:R-:W-:Y:S02]  /*0400*/  R2UR UR11, R91.reuse ;  /* 0x000000005b0b72ca */ /* 0x040fe400000e0000 */
[C---:B------:R-:W-:Y:S02]  /*0410*/  R2UR UR12, R90.reuse ;  /* 0x000000005a0c72ca */ /* 0x040fe400000e0000 */
[C---:B------:R-:W-:Y:S02]  /*0420*/  R2UR UR13, R91.reuse ;  /* 0x000000005b0d72ca */ /* 0x040fe400000e0000 */
[----:B------:R-:W-:Y:S02]  /*0430*/  R2UR UR14, R90 ;  /* 0x000000005a0e72ca */ /* 0x000fe400000e0000 */
[----:B------:R-:W-:Y:S01]  /*0440*/  R2UR UR15, R91 ;  /* 0x000000005b0f72ca */ /* 0x000fe200000e0000 */
[----:B0-----:R-:W-:Y:S01]  /*0450*/  IMAD.WIDE.U32 R4, R32, 0x4, R4 ;  /* 0x0000000420047825 */ /* 0x001fe200078e0004 */
[----:B------:R-:W-:-:S02]  /*0460*/  R2UR UR16, R90 ;  /* 0x000000005a1072ca */ /* 0x000fc400000e0000 */
[C---:B------:R-:W-:Y:S02]  /*0470*/  R2UR UR17, R91.reuse ;  /* 0x000000005b1172ca */ /* 0x040fe400000e0000 */
[----:B------:R-:W-:Y:S01]  /*0480*/  R2UR UR18, R90 ;  /* 0x000000005a1272ca */ /* 0x000fe200000e0000 */
[----:B------:R-:W2:Y:S01]  /*0490*/  LDG.E R46, desc[UR4][R4.64] ;  /* 0x00000004042e7981 */ /* 0x000ea2000c1e1900 */
[C---:B------:R-:W-:Y:S01]  /*04a0*/  R2UR UR19, R91.reuse ;  /* 0x000000005b1372ca */ /* 0x040fe200000e0000 */
[----:B-1----:R-:W-:Y:S01]  /*04b0*/  IMAD.WIDE.U32 R2, R32, 0x4, R2 ;  /* 0x0000000420027825 */ /* 0x002fe200078e0002 */
[C---:B------:R-:W-:Y:S01]  /*04c0*/  R2UR UR20, R90.reuse ;  /* 0x000000005a1472ca */ /* 0x040fe200000e0000 */
[----:B------:R-:W3:Y:S01]  /*04d0*/  LDG.E R48, desc[UR8][R4.64+0x4] ;  /* 0x0000040804307981 */ /* 0x000ee2000c1e1900 */
[C---:B------:R-:W-:Y:S02]  /*04e0*/  R2UR UR21, R91.reuse ;  /* 0x000000005b1572ca */ /* 0x040fe400000e0000 */
[----:B------:R-:W-:Y:S01]  /*04f0*/  R2UR UR22, R90 ;  /* 0x000000005a1672ca */ /* 0x000fe200000e0000 */
[----:B------:R-:W4:Y:S01]  /*0500*/  LDG.E R47, desc[UR6][R2.64] ;  /* 0x00000006022f7981 */ /* 0x000f22000c1e1900 */
[----:B------:R-:W-:-:S02]  /*0510*/  R2UR UR23, R91 ;  /* 0x000000005b1772ca */ /* 0x000fc400000e0000 */
[C---:B------:R-:W-:Y:S01]  /*0520*/  R2UR UR24, R90.reuse ;  /* 0x000000005a1872ca */ /* 0x040fe200000e0000 */
[----:B------:R-:W5:Y:S01]  /*0530*/  LDG.E R49, desc[UR10][R2.64+0x4] ;  /* 0x0000040a02317981 */ /* 0x000f62000c1e1900 */
[C---:B------:R-:W-:Y:S02]  /*0540*/  R2UR UR25, R91.reuse ;  /* 0x000000005b1972ca */ /* 0x040fe400000e0000 */
[C---:B------:R-:W-:Y:S01]  /*0550*/  R2UR UR26, R90.reuse ;  /* 0x000000005a1a72ca */ /* 0x040fe200000e0000 */
[----:B------:R-:W5:Y:S01]  /*0560*/  LDG.E R50, desc[UR12][R4.64+0x8] ;  /* 0x0000080c04327981 */ /* 0x000f62000c1e1900 */
[C---:B------:R-:W-:Y:S02]  /*0570*/  R2UR UR27, R91.reuse ;  /* 0x000000005b1b72ca */ /* 0x040fe400000e0000 */
[----:B------:R-:W-:Y:S01]  /*0580*/  R2UR UR28, R90 ;  /* 0x000000005a1c72ca */ /* 0x000fe200000e0000 */
[----:B------:R-:W5:Y:S01]  /*0590*/  LDG.E R51, desc[UR14][R2.64+0x8] ;  /* 0x0000080e02337981 */ /* 0x000f62000c1e1900 */
        /* <DEDUP_REMOVED lines=28> */
[----:B------:R-:W-:Y:S01]  /*0760*/  R2UR UR50, R90 ;  /* 0x000000005a3272ca */ /* 0x000fe200000e0000 */
[----:B------:R-:W5:Y:S01]  /*0770*/  LDG.E R61, desc[UR34][R2.64+0x1c] ;  /* 0x00001c22023d7981 */ /* 0x000f62000c1e1900 */
[----:B------:R-:W-:-:S03]  /*0780*/  R2UR UR51, R91 ;  /* 0x000000005b3372ca */ /* 0x000fc600000e0000 */
[----:B------:R-:W5:Y:S04]  /*0790*/  LDG.E R62, desc[UR38][R4.64+0x20] ;  /* 0x00002026043e7981 */ /* 0x000f68000c1e1900 */
        /* <DEDUP_REMOVED lines=13> */
[----:B------:R-:W5:Y:S01]  /*0870*/  LDG.E R12, desc[UR18][R4.64+0x3c] ;  /* 0x00003c12040c7981 */ /* 0x000f62000c1e1900 */
[----:B------:R-:W-:-:S03]  /*0880*/  R2UR UR52, R90 ;  /* 0x000000005a3472ca */ /* 0x000fc600000e0000 */
[----:B------:R-:W5:Y:S01]  /*0890*/  LDG.E R13, desc[UR20][R2.64+0x3c] ;  /* 0x00003c14020d7981 */ /* 0x000f62000c1e1900 */
[----:B------:R-:W-:-:S03]  /*08a0*/  R2UR UR53, R91 ;  /* 0x000000005b3572ca */ /* 0x000fc600000e0000 */
[----:B------:R-:W5:Y:S01]  /*08b0*/  LDG.E R14, desc[UR22][R4.64+0x40] ;  /* 0x00004016040e7981 */ /* 0x000f62000c1e1900 */
[----:B------:R-:W-:-:S03]  /*08c0*/  R2UR UR54, R90 ;  /* 0x000000005a3672ca */ /* 0x000fc600000e0000 */
[----:B------:R-:W5:Y:S01]  /*08d0*/  LDG.E R15, desc[UR24][R2.64+0x40] ;  /* 0x00004018020f7981 */ /* 0x000f62000c1e1900 */
[----:B------:R-:W-:-:S03]  /*08e0*/  R2UR UR55, R91 ;  /* 0x000000005b3772ca */ /* 0x000fc600000e0000 */
[----:B------:R-:W5:Y:S01]  /*08f0*/  LDG.E R18, desc[UR26][R4.64+0x44] ;  /* 0x0000441a04127981 */ /* 0x000f62000c1e1900 */
[C---:B------:R-:W-:Y:S02]  /*0900*/  R2UR UR56, R90.reuse ;  /* 0x000000005a3872ca */ /* 0x040fe400000e0000 */
        /* <DEDUP_REMOVED lines=14> */
[----:B------:R-:W-:Y:S02]  /*09f0*/  R2UR UR66, R90 ;  /* 0x000000005a4272ca */ /* 0x000fe400000e0000 */
[----:B------:R-:W-:Y:S01]  /*0a00*/  R2UR UR67, R91 ;  /* 0x000000005b4372ca */ /* 0x000fe200000e0000 */
        /* <DEDUP_REMOVED lines=14> */
[----:B------:R-:W0:Y:S01]  /*0af0*/  S2UR UR6, SR_CgaCtaId ;  /* 0x00000000000679c3 */ /* 0x000e220000008800 */
[----:B------:R-:W-:-:S02]  /*0b00*/  UMOV UR4, 0x400 ;  /* 0x0000040000047882 */ /* 0x000fc40000000000 */
[----:B------:R-:W-:Y:S01]  /*0b10*/  UIADD3 UR5, UPT, UPT, UR4, 0x200, URZ ;  /* 0x0000020004057890 */ /* 0x000fe2000fffe0ff */
        /* <DEDUP_REMOVED lines=12> */
[----:B------:R-:W-:Y:S01]  /*0be0*/  R2UR UR68, R90 ;  /* 0x000000005a4472ca */ /* 0x000fe200000e0000 */
[----:B------:R-:W5:Y:S01]  /*0bf0*/  LDG.E R73, desc[UR48][R4.64+0xa4] ;  /* 0x0000a43004497981 */ /* 0x000f62000c1e1900 */
[----:B0-----:R-:W-:Y:S01]  /*0c00*/  ULEA UR4, UR6, UR4, 0x18 ;  /* 0x0000000406047291 */ /* 0x001fe2000f8ec0ff */
[----:B------:R-:W-:Y:S01]  /*0c10*/  R2UR UR69, R91 ;  /* 0x000000005b4572ca */ /* 0x000fe200000e0000 */
[----:B------:R-:W-:Y:S01]  /*0c20*/  ULEA UR5, UR6, UR5, 0x18 ;  /* 0x0000000506057291 */ /* 0x000fe2000f8ec0ff */
[----:B------:R-:W5:Y:S03]  /*0c30*/  LDG.E R69, desc[UR46][R4.64+0xa8] ;  /* 0x0000a82e04457981 */ /* 0x000f66000c1e1900 */
[C---:B------:R-:W-:Y:S01]  /*0c40*/  LEA R45, R17.reuse, UR4, 0x8 ;  /* 0x00000004112d7c11 */ /* 0x040fe2000f8e40ff */
[----:B------:R-:W5:Y:S01]  /*0c50*/  LDG.E R86, desc[UR30][R4.64+0xc4] ;  /* 0x0000c41e04567981 */ /* 0x000f62000c1e1900 */
[----:B------:R-:W-:-:S02]  /*0c60*/  LEA R44, R17, UR5, 0x8 ;  /* 0x00000005112c7c11 */ /* 0x000fc4000f8e40ff */
        /* <DEDUP_REMOVED lines=16> */
[----:B--2---:R0:W-:Y:S04]  /*0d70*/  STS [R45], R46 ;  /* 0x0000002e2d007388 */ /* 0x0041e80000000800 */
[----:B------:R-:W2:Y:S04]  /*0d80*/  LDG.E R89, desc[UR6][R2.64+0xc4] ;  /* 0x0000c40602597981 */ /* 0x000ea8000c1e1900 */
[----:B----4-:R-:W-:Y:S04]  /*0d90*/  STS [R44], R47 ;  /* 0x0000002f2c007388 */ /* 0x010fe80000000800 */
[----:B---3--:R-:W-:Y:S04]  /*0da0*/  STS [R45+0x4], R48 ;  /* 0x000004302d007388 */ /* 0x008fe80000000800 */
[----:B-----5:R-:W-:Y:S04]  /*0db0*/  STS [R44+0x4], R49 ;  /* 0x000004312c007388 */ /* 0x020fe80000000800 */
[----:B------:R-:W-:Y:S04]  /*0dc0*/  STS [R45+0x8], R50 ;  /* 0x000008322d007388 */ /* 0x000fe80000000800 */
[----:B------:R-:W-:Y:S04]  /*0dd0*/  STS [R44+0x8], R51 ;  /* 0x000008332c007388 */ /* 0x000fe80000000800 */
[----:B------:R1:W-:Y:S04]  /*0de0*/  STS [R45+0xc], R52 ;  /* 0x00000c342d007388 */ /* 0x0003e80000000800 */
[----:B------:R-:W-:Y:S04]  /*0df0*/  STS [R44+0xc], R53 ;  /* 0x00000c352c007388 */ /* 0x000fe80000000800 */
[----:B------:R-:W-:Y:S04]  /*0e00*/  STS [R45+0x10], R54 ;  /* 0x000010362d007388 */ /* 0x000fe80000000800 */
[----:B------:R-:W-:Y:S04]  /*0e10*/  STS [R44+0x10], R55 ;  /* 0x000010372c007388 */ /* 0x000fe80000000800 */
        /* <DEDUP_REMOVED lines=11> */
[----:B------:R5:W-:Y:S04]  /*0ed0*/  STS [R44+0x28], R67 ;  /* 0x000028432c007388 */ /* 0x000be80000000800 */
[----:B------:R5:W-:Y:S04]  /*0ee0*/  STS [R45+0x2c], R68 ;  /* 0x00002c442d007388 */ /* 0x000be80000000800 */
[----:B------:R-:W-:Y:S04]  /*0ef0*/  STS [R44+0x2c], R0 ;  /* 0x00002c002c007388 */ /* 0x000fe80000000800 */
[----:B0-----:R-:W2:Y:S04]  /*0f00*/  LDG.E R46, desc[UR76][R4.64+0x6c] ;  /* 0x00006c4c042e7981 */ /* 0x001ea8000c1e1900 */
[----:B-1----:R-:W2:Y:S04]  /*0f10*/  LDG.E R52, desc[UR74][R4.64+0x70] ;  /* 0x0000704a04347981 */ /* 0x002ea8000c1e1900 */
[----:B---3--:R-:W3:Y:S04]  /*0f20*/  LDG.E R58, desc[UR72][R4.64+0x74] ;  /* 0x00007448043a7981 */ /* 0x008ee8000c1e1900 */
[----:B----4-:R-:W4:Y:S04]  /*0f30*/  LDG.E R64, desc[UR70][R4.64+0x78] ;  /* 0x0000784604407981 */ /* 0x010f28000c1e1900 */
[----:B------:R-:W4:Y:S04]  /*0f40*/  LDG.E R51, desc[UR60][R4.64+0x8c] ;  /* 0x00008c3c04337981 */ /* 0x000f28000c1e1900 */
[----:B------:R-:W4:Y:S04]  /*0f50*/  LDG.E R59, desc[UR58][R4.64+0x90] ;  /* 0x0000903a043b7981 */ /* 0x000f28000c1e1900 */
[----:B-----5:R-:W5:Y:S04]  /*0f60*/  LDG.E R67, desc[UR56][R4.64+0x94] ;  /* 0x0000943804437981 */ /* 0x020f68000c1e1900 */
        /* <DEDUP_REMOVED lines=16> */
[----:B------:R-:W-:Y:S04]  /*1070*/  STS [R45+0x30], R6 ;  /* 0x000030062d007388 */ /* 0x000fe80000000800 */
[----:B------:R0:W-:Y:S04]  /*1080*/  STS [R44+0x30], R7 ;  /* 0x000030072c007388 */ /* 0x0001e80000000800 */
[----:B------:R-:W3:Y:S04]  /*1090*/  LDG.E R5, desc[UR4][R2.64+0x6c] ;  /* 0x00006c0402057981 */ /* 0x000ee8000c1e1900 */
[----:B------:R-:W-:Y:S04]  /*10a0*/  STS [R45+0x34], R8 ;  /* 0x000034082d007388 */ /* 0x000fe80000000800 */
[----:B------:R1:W-:Y:S04]  /*10b0*/  STS [R44+0x34], R9 ;  /* 0x000034092c007388 */ /* 0x0003e80000000800 */
[----:B0-----:R-:W4:Y:S04]  /*10c0*/  LDG.E R7, desc[UR6][R2.64+0x70] ;  /* 0x0000700602077981 */ /* 0x001f28000c1e1900 */
[----:B------:R-:W-:Y:S04]  /*10d0*/  STS [R45+0x38], R10 ;  /* 0x0000380a2d007388 */ /* 0x000fe80000000800 */
[----:B------:R0:W-:Y:S04]  /*10e0*/  STS [R44+0x38], R11 ;  /* 0x0000380b2c007388 */ /* 0x0001e80000000800 */
[----:B-1----:R-:W5:Y:S04]  /*10f0*/  LDG.E R9, desc[UR8][R2.64+0x74] ;  /* 0x0000740802097981 */ /* 0x002f68000c1e1900 */
[----:B------:R-:W-:Y:S04]  /*1100*/  STS [R45+0x3c], R12 ;  /* 0x00003c0c2d007388 */ /* 0x000fe80000000800 */
[----:B------:R1:W-:Y:S04]  /*1110*/  STS [R44+0x3c], R13 ;  /* 0x00003c0d2c007388 */ /* 0x0003e80000000800 */
[----:B0-----:R-:W5:Y:S04]  /*1120*/  LDG.E R11, desc[UR10][R2.64+0x78] ;  /* 0x0000780a020b7981 */ /* 0x001f68000c1e1900 */
[----:B------:R-:W-:Y:S04]  /*1130*/  STS [R45+0x40], R14 ;  /* 0x0000400e2d007388 */ /* 0x000fe80000000800 */
[----:B------:R0:W-:Y:S04]  /*1140*/  STS [R44+0x40], R15 ;  /* 0x0000400f2c007388 */ /* 0x0001e80000000800 */
[----:B-1----:R-:W5:Y:S04]  /*1150*/  LDG.E R13, desc[UR12][R2.64+0x7c] ;  /* 0x00007c0c020d7981 */ /* 0x002f68000c1e1900 */
[----:B------:R-:W-:Y:S04]  /*1160*/  STS [R45+0x44], R18 ;  /* 0x000044122d007388 */ /* 0x000fe80000000800 */
[----:B------:R-:W-:Y:S04]  /*1170*/  STS [R44+0x44], R20 ;  /* 0x000044142c007388 */ /* 0x000fe80000000800 */
[----:B0-----:R-:W5:Y:S04]  /*1180*/  LDG.E R15, desc[UR14][R2.64+0x80] ;  /* 0x0000800e020f7981 */ /* 0x001f68000c1e1900 */
[----:B------:R0:W-:Y:S04]  /*1190*/  STS [R45+0x48], R21 ;  /* 0x000048152d007388 */ /* 0x0001e80000000800 */
[----:B------:R-:W-:Y:S04]  /*11a0*/  STS [R44+0x48], R22 ;  /* 0x000048162c007388 */ /* 0x000fe80000000800 */
[----:B------:R1:W-:Y:S04]  /*11b0*/  STS [R45+0x4c], R23 ;  /* 0x00004c172d007388 */ /* 0x0003e80000000800 */
[----:B0-----:R-:W5:Y:S04]  /*11c0*/  LDG.E R21, desc[UR16][R2.64+0x84] ;  /* 0x0000841002157981 */ /* 0x001f68000c1e1900 */
[----:B------:R-:W-:Y:S04]  /*11d0*/  STS [R44+0x4c], R24 ;  /* 0x00004c182c007388 */ /* 0x000fe80000000800 */
[----:B-1----:R-:W5:Y:S04]  /*11e0*/  LDG.E R23, desc[UR4][R2.64+0x88] ;  /* 0x0000880402177981 */ /* 0x002f68000c1e1900 */
[----:B------:R0:W-:Y:S04]  /*11f0*/  STS [R45+0x50], R25 ;  /* 0x000050192d007388 */ /* 0x0001e80000000800 */
[----:B------:R-:W-:Y:S04]  /*1200*/  STS [R44+0x50], R26 ;  /* 0x0000501a2c007388 */ /* 0x000fe80000000800 */
[----:B------:R1:W-:Y:S04]  /*1210*/  STS [R45+0x54], R27 ;  /* 0x0000541b2d007388 */ /* 0x0003e80000000800 */
[----:B0-----:R-:W5:Y:S04]  /*1220*/  LDG.E R25, desc[UR6][R2.64+0x8c] ;  /* 0x00008c0602197981 */ /* 0x001f68000c1e1900 */
[----:B------:R0:W-:Y:S04]  /*1230*/  STS [R44+0x54], R33 ;  /* 0x000054212c007388 */ /* 0x0001e80000000800 */
[----:B-1----:R-:W5:Y:S04]  /*1240*/  LDG.E R27, desc[UR8][R2.64+0x90] ;  /* 0x00009008021b7981 */ /* 0x002f68000c1e1900 */
        /* <DEDUP_REMOVED lines=12> */
[----:B------:R-:W-:Y:S04]  /*1310*/  STS [R45+0x68], R42 ;  /* 0x0000682a2d007388 */ /* 0x000fe80000000800 */
[----:B-1----:R-:W5:Y:S04]  /*1320*/  LDG.E R41, desc[UR4][R2.64+0xa4] ;  /* 0x0000a40402297981 */ /* 0x002f68000c1e1900 */
[----:B------:R0:W-:Y:S04]  /*1330*/  STS [R44+0x68], R43 ;  /* 0x0000682b2c007388 */ /* 0x0001e80000000800 */
[----:B------:R-:W5:Y:S04]  /*1340*/  LDG.E R0, desc[UR8][R2.64+0xc8] ;  /* 0x0000c80802007981 */ /* 0x000f68000c1e1900 */
[----:B------:R-:W5:Y:S04]  /*1350*/  LDG.E R4, desc[UR10][R2.64+0xcc] ;  /* 0x0000cc0a02047981 */ /* 0x000f68000c1e1900 */
[----:B0-----:R-:W5:Y:S04]  /*1360*/  LDG.E R43, desc[UR6][R2.64+0xa8] ;  /* 0x0000a806022b7981 */ /* 0x001f68000c1e1900 */
        /* <DEDUP_REMOVED lines=12> */
[----:B--2---:R0:W-:Y:S04]  /*1430*/  STS [R45+0x6c], R46 ;  /* 0x00006c2e2d007388 */ /* 0x0041e80000000800 */
[----:B---3--:R0:W-:Y:S04]  /*1440*/  STS [R44+0x6c], R5 ;  /* 0x00006c052c007388 */ /* 0x0081e80000000800 */
[----:B------:R0:W-:Y:S04]  /*1450*/  STS [R45+0x70], R52 ;  /* 0x000070342d007388 */ /* 0x0001e80000000800 */
[----:B----4-:R0:W-:Y:S04]  /*1460*/  STS [R44+0x70], R7 ;  /* 0x000070072c007388 */ /* 0x0101e80000000800 */
[----:B------:R0:W-:Y:S04]  /*1470*/  STS [R45+0x74], R58 ;  /* 0x0000743a2d007388 */ /* 0x0001e80000000800 */
[----:B-----5:R0:W-:Y:S04]  /*1480*/  STS [R44+0x74], R9 ;  /* 0x000074092c007388 */ /* 0x0201e80000000800 */
[----:B------:R0:W-:Y:S04]  /*1490*/  STS [R45+0x78], R64 ;  /* 0x000078402d007388 */ /* 0x0001e80000000800 */
        /* <DEDUP_REMOVED lines=66> */
[----:B------:R0:W-:Y:S02]  /*18c0*/  STS [R44+0xfc], R36 ;  /* 0x0000fc242c007388 */ /* 0x0001e40000000800 */
.L_x_3:
[----:B------:R-:W-:Y:S05]  /*18d0*/  BSYNC.RECONVERGENT B0 ;  /* 0x0000000000007941 */ /* 0x000fea0003800200 */
.L_x_2:
[----:B------:R-:W-:Y:S05]  /*18e0*/  @P1 BRA `(.L_x_4) ;  /* 0x0000001400901947 */ /* 0x000fea0003800000 */
[----:B------:R-:W1:Y:S01]  /*18f0*/  LDC.64 R2, c[0x0][0x380] ;  /* 0x0000e000ff027b82 */ /* 0x000e620000000a00 */
[C---:B--2---:R-:W-:Y:S02]  /*1900*/  R2UR UR76, R90.reuse ;  /* 0x000000005a4c72ca */ /* 0x044fe400000e0000 */
[C---:B------:R-:W-:Y:S02]  /*1910*/  R2UR UR77, R91.reuse ;  /* 0x000000005b4d72ca */ /* 0x040fe400000e0000 */
[C---:B------:R-:W-:Y:S02]  /*1920*/  R2UR UR42, R90.reuse ;  /* 0x000000005a2a72ca */ /* 0x040fe400000e0000 */
[C---:B------:R-:W-:Y:S02]  /*1930*/  R2UR UR43, R91.reuse ;  /* 0x000000005b2b72ca */ /* 0x040fe400000e0000 */
[----:B------:R-:W-:Y:S02]  /*1940*/  R2UR UR74, R90 ;  /* 0x000000005a4a72ca */ /* 0x000fe400000e0000 */
[----:B------:R-:W-:-:S02]  /*1950*/  R2UR UR75, R91 ;  /* 0x000000005b4b72ca */ /* 0x000fc400000e0000 */
[----:B0-----:R-:W-:Y:S02]  /*1960*/  SHF.L.U32 R5, R16, 0x6, RZ ;  /* 0x0000000610057819 */ /* 0x001fe400000006ff */
[C---:B------:R-:W-:Y:S01]  /*1970*/  R2UR UR40, R90.reuse ;  /* 0x000000005a2872ca */ /* 0x040fe200000e0000 */
[----:B------:R-:W2:Y:S01]  /*1980*/  LDG.E R59, desc[UR76][R92.64+0x58] ;  /* 0x0000584c5c3b7981 */ /* 0x000ea2000c1e1900 */
[C---:B------:R-:W-:Y:S02]  /*1990*/  R2UR UR41, R91.reuse ;  /* 0x000000005b2972ca */ /* 0x040fe400000e0000 */
[C---:B------:R-:W-:Y:S01]  /*19a0*/  R2UR UR22, R90.reuse ;  /* 0x000000005a1672ca */ /* 0x040fe200000e0000 */
[----:B------:R-:W3:Y:S01]  /*19b0*/  LDG.E R7, desc[UR42][R92.64] ;  /* 0x0000002a5c077981 */ /* 0x000ee2000c1e1900 */
[----:B------:R-:W-:Y:S02]  /*19c0*/  R2UR UR23, R91 ;  /* 0x000000005b1772ca */ /* 0x000fe400000e0000 */
[----:B------:R-:W-:Y:S01]  /*19d0*/  R2UR UR38, R90 ;  /* 0x000000005a2672ca */ /* 0x000fe200000e0000 */
[----:B-1----:R-:W-:Y:S01]  /*19e0*/  IMAD.WIDE.U32 R2, R5, 0x4, R2 ;  /* 0x0000000405027825 */ /* 0x002fe200078e0002 */
[----:B------:R-:W-:-:S02]  /*19f0*/  R2UR UR39, R91 ;  /* 0x000000005b2772ca */ /* 0x000fc400000e0000 */
[C---:B------:R-:W-:Y:S02]  /*1a00*/  R2UR UR4, R90.reuse ;  /* 0x000000005a0472ca */ /* 0x040fe400000e0000 */
[C---:B------:R-:W-:Y:S01]  /*1a10*/  R2UR UR5, R91.reuse ;  /* 0x000000005b0572ca */ /* 0x040fe200000e0000 */
[----:B------:R-:W4:Y:S01]  /*1a20*/  LDG.E R6, desc[UR76][R2.64] ;  /* 0x0000004c02067981 */ /* 0x000f22000c1e1900 */
[C---:B------:R-:W-:Y:S02]  /*1a30*/  R2UR UR34, R90.reuse ;  /* 0x000000005a2272ca */ /* 0x040fe400000e0000 */
[C---:B------:R-:W-:Y:S01]  /*1a40*/  R2UR UR35, R91.reuse ;  /* 0x000000005b2372ca */ /* 0x040fe200000e0000 */
[----:B------:R-:W5:Y:S01]  /*1a50*/  LDG.E R8, desc[UR74][R2.64+0x4] ;  /* 0x0000044a02087981 */ /* 0x000f62000c1e1900 */
[C---:B------:R-:W-:Y:S02]  /*1a60*/  R2UR UR20, R90.reuse ;  /* 0x000000005a1472ca */ /* 0x040fe400000e0000 */
[----:B------:R-:W-:Y:S01]  /*1a70*/  R2UR UR21, R91 ;  /* 0x000000005b1572ca */ /* 0x000fe200000e0000 */
[----:B------:R-:W2:Y:S01]  /*1a80*/  LDG.E R9, desc[UR40][R92.64+0x4] ;  /* 0x000004285c097981 */ /* 0x000ea2000c1e1900 */
[----:B------:R-:W-:-:S02]  /*1a90*/  R2UR UR32, R90 ;  /* 0x000000005a2072ca */ /* 0x000fc400000e0000 */
[C---:B------:R-:W-:Y:S01]  /*1aa0*/  R2UR UR33, R91.reuse ;  /* 0x000000005b2172ca */ /* 0x040fe200000e0000 */
[----:B------:R-:W2:Y:S01]  /*1ab0*/  LDG.E R10, desc[UR22][R2.64+0x8] ;  /* 0x00000816020a7981 */ /* 0x000ea2000c1e1900 */
[C---:B------:R-:W-:Y:S02]  /*1ac0*/  R2UR UR18, R90.reuse ;  /* 0x000000005a1272ca */ /* 0x040fe400000e0000 */
[C---:B------:R-:W-:Y:S01]  /*1ad0*/  R2UR UR19, R91.reuse ;  /* 0x000000005b1372ca */ /* 0x040fe200000e0000 */
[----:B------:R-:W2:Y:S01]  /*1ae0*/  LDG.E R11, desc[UR38][R92.64+0x8] ;  /* 0x000008265c0b7981 */ /* 0x000ea2000c1e1900 */
        /* <DEDUP_REMOVED lines=72> */
[----:B------:R-:W-:Y:S02]  /*1f70*/  R2UR UR44, R90 ;  /* 0x000000005a2c72ca */ /* 0x000fe400000e0000 */
[----:B------:R-:W-:Y:S01]  /*1f80*/  R2UR UR45, R91 ;  /* 0x000000005b2d72ca */ /* 0x000fe200000e0000 */
[----:B------:R-:W2:Y:S04]  /*1f90*/  LDG.E R44, desc[UR50][R2.64+0x3c] ;  /* 0x00003c32022c7981 */ /* 0x000ea8000c1e1900 */
        /* <DEDUP_REMOVED lines=24> */
[----:B------:R-:W2:Y:S01]  /*2120*/  LDG.E R70, desc[UR6][R2.64+0x70] ;  /* 0x0000700602467981 */ /* 0x000ea2000c1e1900 */
[----:B------:R-:W0:Y:S01]  /*2130*/  S2UR UR4, SR_CgaCtaId ;  /* 0x00000000000479c3 */ /* 0x000e220000008800 */
[----:B------:R-:W1:Y:S01]  /*2140*/  S2R R0, SR_TID.Y ;  /* 0x0000000000007919 */ /* 0x000e620000002200 */
[----:B------:R-:W-:-:S02]  /*2150*/  UMOV UR5, 0x400 ;  /* 0x0000040000057882 */ /* 0x000fc40000000000 */
[----:B------:R-:W-:Y:S01]  /*2160*/  UIADD3 UR6, UPT, UPT, UR5, 0x400, URZ ;  /* 0x0000040005067890 */ /* 0x000fe2000fffe0ff */
[----:B------:R-:W2:Y:S01]  /*2170*/  LDG.E R71, desc[UR50][R92.64+0xe0] ;  /* 0x0000e0325c477981 */ /* 0x000ea2000c1e1900 */
[----:B------:R-:W-:-:S03]  /*2180*/  UIADD3 UR7, UPT, UPT, UR5, 0x600, URZ ;  /* 0x0000060005077890 */ /* 0x000fc6000fffe0ff */
[----:B------:R-:W2:Y:S04]  /*2190*/  LDG.E R72, desc[UR52][R2.64+0xe4] ;  /* 0x0000e43402487981 */ /* 0x000ea8000c1e1900 */
[----:B------:R-:W2:Y:S04]  /*21a0*/  LDG.E R73, desc[UR54][R92.64+0xe4] ;  /* 0x0000e4365c497981 */ /* 0x000ea8000c1e1900 */
[----:B------:R-:W2:Y:S04]  /*21b0*/  LDG.E R74, desc[UR56][R2.64+0xe8] ;  /* 0x0000e838024a7981 */ /* 0x000ea8000c1e1900 */
[----:B------:R-:W2:Y:S01]  /*21c0*/  LDG.E R75, desc[UR58][R92.64+0xe8] ;  /* 0x0000e83a5c4b7981 */ /* 0x000ea2000c1e1900 */
[----:B0-----:R-:W-:-:S02]  /*21d0*/  ULEA UR6, UR4, UR6, 0x18 ;  /* 0x0000000604067291 */ /* 0x001fc4000f8ec0ff */
[----:B------:R-:W-:Y:S01]  /*21e0*/  ULEA UR7, UR4, UR7, 0x18 ;  /* 0x0000000704077291 */ /* 0x000fe2000f8ec0ff */
[----:B------:R-:W2:Y:S04]  /*21f0*/  LDG.E R76, desc[UR60][R2.64+0xec] ;  /* 0x0000ec3c024c7981 */ /* 0x000ea8000c1e1900 */
[----:B------:R-:W2:Y:S01]  /*2200*/  LDG.E R77, desc[UR62][R92.64+0xec] ;  /* 0x0000ec3e5c4d7981 */ /* 0x000ea2000c1e1900 */
[----:B-1----:R-:W-:-:S03]  /*2210*/  LEA R5, R0, UR6, 0x8 ;  /* 0x0000000600057c11 */ /* 0x002fc6000f8e40ff */
[----:B------:R-:W2:Y:S01]  /*2220*/  LDG.E R78, desc[UR64][R2.64+0xf0] ;  /* 0x0000f040024e7981 */ /* 0x000ea2000c1e1900 */
[----:B------:R-:W-:Y:S02]  /*2230*/  LEA R4, R0, UR7, 0x8 ;  /* 0x0000000700047c11 */ /* 0x000fe4000f8e40ff */
[----:B------:R-:W-:Y:S01]  /*2240*/  R2UR UR6, R90 ;  /* 0x000000005a0672ca */ /* 0x000fe200000e0000 */
[----:B------:R-:W2:Y:S01]  /*2250*/  LDG.E R79, desc[UR66][R92.64+0xf0] ;  /* 0x0000f0425c4f7981 */ /* 0x000ea2000c1e1900 */
[----:B------:R-:W-:-:S03]  /*2260*/  R2UR UR7, R91 ;  /* 0x000000005b0772ca */ /* 0x000fc600000e0000 */
[----:B------:R-:W2:Y:S04]  /*2270*/  LDG.E R80, desc[UR68][R2.64+0xf4] ;  /* 0x0000f44402507981 */ /* 0x000ea8000c1e1900 */
[----:B------:R-:W2:Y:S04]  /*2280*/  LDG.E R81, desc[UR70][R92.64+0xf4] ;  /* 0x0000f4465c517981 */ /* 0x000ea8000c1e1900 */
[----:B------:R-:W2:Y:S04]  /*2290*/  LDG.E R82, desc[UR72][R2.64+0xf8] ;  /* 0x0000f84802527981 */ /* 0x000ea8000c1e1900 */
[----:B------:R-:W2:Y:S04]  /*22a0*/  LDG.E R83, desc[UR76][R92.64+0xf8] ;  /* 0x0000f84c5c537981 */ /* 0x000ea8000c1e1900 */
[----:B------:R0:W2:Y:S04]  /*22b0*/  LDG.E R84, desc[UR74][R2.64+0xfc] ;  /* 0x0000fc4a02547981 */ /* 0x0000a8000c1e1900 */
[----:B------:R-:W2:Y:S04]  /*22c0*/  LDG.E R85, desc[UR6][R92.64+0xfc] ;  /* 0x0000fc065c557981 */ /* 0x000ea8000c1e1900 */
[----:B----4-:R-:W-:Y:S04]  /*22d0*/  STS [R5], R6 ;  /* 0x0000000605007388 */ /* 0x010fe80000000800 */
[----:B---3--:R1:W-:Y:S04]  /*22e0*/  STS [R4], R7 ;  /* 0x0000000704007388 */ /* 0x0083e80000000800 */
[----:B-----5:R-:W-:Y:S04]  /*22f0*/  STS [R5+0x4], R8 ;  /* 0x0000040805007388 */ /* 0x020fe80000000800 */
[----:B--2---:R2:W-:Y:S01]  /*2300*/  STS [R4+0x4], R9 ;  /* 0x0000040904007388 */ /* 0x0045e20000000800 */
[----:B-1----:R-:W1:Y:S08]  /*2310*/  LDC.64 R6, c[0x0][0x3a0] ;  /* 0x0000e800ff067b82 */ /* 0x002e700000000a00 */
[----:B--2---:R-:W2:Y:S01]  /*2320*/  LDC.64 R8, c[0x0][0x3a8] ;  /* 0x0000ea00ff087b82 */ /* 0x004ea20000000a00 */
[----:B------:R3:W-:Y:S04]  /*2330*/  STS [R5+0x8], R10 ;  /* 0x0000080a05007388 */ /* 0x0007e80000000800 */
[----:B------:R4:W-:Y:S01]  /*2340*/  STS [R4+0x8], R11 ;  /* 0x0000080b04007388 */ /* 0x0009e20000000800 */
[----:B-1----:R-:W-:-:S03]  /*2350*/  IMAD.WIDE.U32 R6, R16, 0x4, R6 ;  /* 0x0000000410067825 */ /* 0x002fc600078e0006 */
[----:B---3--:R-:W3:Y:S04]  /*2360*/  LDG.E R10, desc[UR46][R2.64+0x78] ;  /* 0x0000782e020a7981 */ /* 0x008ee8000c1e1900 */
[----:B----4-:R-:W4:Y:S01]  /*2370*/  LDG.E R11, desc[UR10][R92.64+0x78] ;  /* 0x0000780a5c0b7981 */ /* 0x010f22000c1e1900 */
[----:B--2---:R-:W-:-:S03]  /*2380*/  IMAD.WIDE.U32 R8, R16, 0x4, R8 ;  /* 0x0000000410087825 */ /* 0x004fc600078e0008 */
[----:B------:R1:W2:Y:S04]  /*2390*/  LDG.E R6, desc[UR6][R6.64] ;  /* 0x0000000606067981 */ /* 0x0002a8000c1e1900 */
[----:B------:R-:W5:Y:S04]  /*23a0*/  LDG.E R86, desc[UR8][R8.64] ;  /* 0x0000000808567981 */ /* 0x000f68000c1e1900 */
[----:B------:R-:W3:Y:S04]  /*23b0*/  LDG.E R7, desc[UR6][R92.64+0x70] ;  /* 0x000070065c077981 */ /* 0x000ee8000c1e1900 */
[----:B------:R-:W4:Y:S04]  /*23c0*/  LDG.E R8, desc[UR44][R2.64+0x74] ;  /* 0x0000742c02087981 */ /* 0x000f28000c1e1900 */
[----:B------:R-:W2:Y:S04]  /*23d0*/  LDG.E R9, desc[UR8][R92.64+0x74] ;  /* 0x000074085c097981 */ /* 0x000ea8000c1e1900 */
[----:B------:R0:W-:Y:S04]  /*23e0*/  STS [R5+0xc], R12 ;  /* 0x00000c0c05007388 */ /* 0x0001e80000000800 */
[----:B------:R1:W-:Y:S04]  /*23f0*/  STS [R4+0xc], R13 ;  /* 0x00000c0d04007388 */ /* 0x0003e80000000800 */
[----:B------:R1:W-:Y:S04]  /*2400*/  STS [R5+0x10], R14 ;  /* 0x0000100e05007388 */ /* 0x0003e80000000800 */
[----:B0-----:R-:W5:Y:S04]  /*2410*/  LDG.E R12, desc[UR48][R2.64+0x7c] ;  /* 0x00007c30020c7981 */ /* 0x001f68000c1e1900 */
[----:B-1----:R-:W5:Y:S04]  /*2420*/  LDG.E R13, desc[UR12][R92.64+0x7c] ;  /* 0x00007c0c5c0d7981 */ /* 0x002f68000c1e1900 */
[----:B------:R0:W-:Y:S04]  /*2430*/  STS [R4+0x10], R15 ;  /* 0x0000100f04007388 */ /* 0x0001e80000000800 */
[----:B------:R-:W5:Y:S04]  /*2440*/  LDG.E R14, desc[UR50][R2.64+0x80] ;  /* 0x00008032020e7981 */ /* 0x000f68000c1e1900 */
[----:B------:R1:W-:Y:S04]  /*2450*/  STS [R5+0x14], R18 ;  /* 0x0000141205007388 */ /* 0x0003e80000000800 */
[----:B0-----:R-:W5:Y:S04]  /*2460*/  LDG.E R15, desc[UR14][R92.64+0x80] ;  /* 0x0000800e5c0f7981 */ /* 0x001f68000c1e1900 */
[----:B------:R0:W-:Y:S04]  /*2470*/  STS [R4+0x14], R21 ;  /* 0x0000141504007388 */ /* 0x0001e80000000800 */
[----:B-1----:R-:W5:Y:S04]  /*2480*/  LDG.E R18, desc[UR52][R2.64+0x84] ;  /* 0x0000843402127981 */ /* 0x002f68000c1e1900 */
        /* <DEDUP_REMOVED lines=90> */
[----:B-1----:R-:W5:Y:S04]  /*2a30*/  LDG.E R70, desc[UR48][R2.64+0xe0] ;  /* 0x0000e03002467981 */ /* 0x002f68000c1e1900 */
[----:B---3--:R0:W-:Y:S04]  /*2a40*/  STS [R4+0x70], R7 ;  /* 0x0000700704007388 */ /* 0x0081e80000000800 */
[----:B----4-:R1:W-:Y:S04]  /*2a50*/  STS [R5+0x74], R8 ;  /* 0x0000740805007388 */ /* 0x0103e80000000800 */
[----:B--2---:R1:W-:Y:S04]  /*2a60*/  STS [R4+0x74], R9 ;  /* 0x0000740904007388 */ /* 0x0043e80000000800 */
[----:B------:R1:W-:Y:S04]  /*2a70*/  STS [R5+0x78], R10 ;  /* 0x0000780a05007388 */ /* 0x0003e80000000800 */
        /* <DEDUP_REMOVED lines=44> */
[----:B------:R1:W-:Y:S01]  /*2d40*/  STS [R4+0xd0], R63 ;  /* 0x0000d03f04007388 */ /* 0x0003e20000000800 */
[----:B------:R-:W-:-:S03]  /*2d50*/  UIADD3 UR6, UPT, UPT, UR5, 0xa20, URZ ;  /* 0x00000a2005067890 */ /* 0x000fc6000fffe0ff */
[----:B------:R1:W-:Y:S01]  /*2d60*/  STS [R5+0xd4], R64 ;  /* 0x0000d44005007388 */ /* 0x0003e20000000800 */
[----:B------:R-:W-:-:S03]  /*2d70*/  UIADD3 UR5, UPT, UPT, UR5, 0xa28, URZ ;  /* 0x00000a2805057890 */ /* 0x000fc6000fffe0ff */
[----:B------:R1:W-:Y:S04]  /*2d80*/  STS [R4+0xd4], R65 ;  /* 0x0000d44104007388 */ /* 0x0003e80000000800 */
[----:B------:R1:W-:Y:S04]  /*2d90*/  STS [R5+0xd8], R66 ;  /* 0x0000d84205007388 */ /* 0x0003e80000000800 */
[----:B------:R1:W-:Y:S01]  /*2da0*/  STS [R4+0xd8], R67 ;  /* 0x0000d84304007388 */ /* 0x0003e20000000800 */
[----:B------:R-:W-:-:S03]  /*2db0*/  ULEA UR6, UR4, UR6, 0x18 ;  /* 0x0000000604067291 */ /* 0x000fc6000f8ec0ff */
[----:B------:R1:W-:Y:S01]  /*2dc0*/  STS [R5+0xdc], R68 ;  /* 0x0000dc4405007388 */ /* 0x0003e20000000800 */
[----:B------:R-:W-:-:S03]  /*2dd0*/  ULEA UR5, UR4, UR5, 0x18 ;  /* 0x0000000504057291 */ /* 0x000fc6000f8ec0ff */
        /* <DEDUP_REMOVED lines=9> */
[----:B------:R-:W-:-:S03]  /*2e70*/  LEA R3, R0, UR6, 0x2 ;  /* 0x0000000600037c11 */ /* 0x000fc6000f8e10ff */
[----:B------:R1:W-:Y:S01]  /*2e80*/  STS [R5+0xf0], R78 ;  /* 0x0000f04e05007388 */ /* 0x0003e20000000800 */
[----:B0-----:R-:W-:-:S03]  /*2e90*/  LEA R7, R0, UR5, 0x2 ;  /* 0x0000000500077c11 */ /* 0x001fc6000f8e10ff */
[----:B------:R1:W-:Y:S04]  /*2ea0*/  STS [R4+0xf0], R79 ;  /* 0x0000f04f04007388 */ /* 0x0003e80000000800 */
[----:B------:R1:W-:Y:S04]  /*2eb0*/  STS [R5+0xf4], R80 ;  /* 0x0000f45005007388 */ /* 0x0003e80000000800 */
[----:B------:R1:W-:Y:S04]  /*2ec0*/  STS [R4+0xf4], R81 ;  /* 0x0000f45104007388 */ /* 0x0003e80000000800 */
[----:B------:R1:W-:Y:S04]  /*2ed0*/  STS [R5+0xf8], R82 ;  /* 0x0000f85205007388 */ /* 0x0003e80000000800 */
[----:B------:R1:W-:Y:S04]  /*2ee0*/  STS [R4+0xf8], R83 ;  /* 0x0000f85304007388 */ /* 0x0003e80000000800 */
[----:B------:R1:W-:Y:S04]  /*2ef0*/  STS [R5+0xfc], R84 ;  /* 0x0000fc5405007388 */ /* 0x0003e80000000800 */
[----:B------:R1:W-:Y:S04]  /*2f00*/  STS [R4+0xfc], R85 ;  /* 0x0000fc5504007388 */ /* 0x0003e80000000800 */
[----:B------:R1:W-:Y:S04]  /*2f10*/  STS [R3], R6 ;  /* 0x0000000603007388 */ /* 0x0003e80000000800 */
[----:B------:R1:W-:Y:S02]  /*2f20*/  STS [R7], R86 ;  /* 0x0000005607007388 */ /* 0x0003e40000000800 */
.L_x_4:
[----:B------:R-:W-:Y:S05]  /*2f30*/  WARPSYNC.ALL ;  /* 0x0000000000007948 */ /* 0x000fea0003800000 */
[----:B01----:R-:W0:Y:S01]  /*2f40*/  S2R R48, SR_TID.Y ;  /* 0x0000000000307919 */ /* 0x003e220000002200 */
[----:B------:R-:W1:Y:S01]  /*2f50*/  S2UR UR6, SR_CgaCtaId ;  /* 0x00000000000679c3 */ /* 0x000e620000008800 */
[----:B------:R-:W-:Y:S01]  /*2f60*/  UMOV UR5, 0x400 ;  /* 0x0000040000057882 */ /* 0x000fe20000000000 */
[----:B------:R-:W-:Y:S06]  /*2f70*/  BSSY.RECONVERGENT B0, `(.L_x_5) ;  /* 0x0000575000007945 */ /* 0x000fec0003800200 */
[----:B------:R-:W-:Y:S01]  /*2f80*/  BAR.SYNC.DEFER_BLOCKING 0x0 ;  /* 0x0000000000007b1d */ /* 0x000fe20000010000 */
[----:B------:R-:W-:-:S02]  /*2f90*/  UIADD3 UR4, UPT, UPT, UR5, 0x400, URZ ;  /* 0x0000040005047890 */ /* 0x000fc4000fffe0ff */
[----:B-1----:R-:W-:Y:S02]  /*2fa0*/  ULEA UR7, UR6, UR5, 0x18 ;  /* 0x0000000506077291 */ /* 0x002fe4000f8ec0ff */
[----:B------:R-:W-:-:S04]  /*2fb0*/  ULEA UR4, UR6, UR4, 0x18 ;  /* 0x0000000406047291 */ /* 0x000fc8000f8ec0ff */
[----:B------:R-:W-:Y:S02]  /*2fc0*/  LEA R0, R17, UR7, 0x8 ;  /* 0x0000000711007c11 */ /* 0x000fe4000f8e40ff */
[----:B0-----:R-:W-:Y:S01]  /*2fd0*/  LEA R2, R48, UR4, 0x8 ;  /* 0x0000000430027c11 */ /* 0x001fe2000f8e40ff */
[----:B------:R-:W-:Y:S02]  /*2fe0*/  UIADD3 UR4, UPT, UPT, UR5, 0xa28, URZ ;  /* 0x00000a2805047890 */ /* 0x000fe4000fffe0ff */
[----:B------:R-:W-:Y:S02]  /*2ff0*/  LDS.128 R12, [R0] ;  /* 0x00000000000c7984 */ /* 0x000fe40000000c00 */
[----:B------:R-:W-:Y:S02]  /*3000*/  ULEA UR4, UR6, UR4, 0x18 ;  /* 0x0000000406047291 */ /* 0x000fe4000f8ec0ff */
[----:B------:R-:W0:Y:S04]  /*3010*/  LDS.128 R4, [R2] ;  /* 0x0000000002047984 */ /* 0x000e280000000c00 */
[----:B------:R-:W-:Y:S04]  /*3020*/  LDS.128 R40, [R0+0x10] ;  /* 0x0000100000287984 */ /* 0x000fe80000000c00 */
[----:B------:R-:W1:Y:S04]  /*3030*/  LDS.128 R44, [R2+0x10] ;  /* 0x00001000022c7984 */ /* 0x000e680000000c00 */
[----:B------:R-:W-:Y:S04]  /*3040*/  LDS.128 R24, [R0+0x20] ;  /* 0x0000200000187984 */ /* 0x000fe80000000c00 */
[----:B------:R-:W3:Y:S04]  /*3050*/  LDS.128 R36, [R2+0x20] ;  /* 0x0000200002247984 */ /* 0x000ee80000000c00 */
[----:B------:R-:W-:Y:S04]  /*3060*/  LDS.128 R8, [R0+0x30] ;  /* 0x0000300000087984 */ /* 0x000fe80000000c00 */
[----:B------:R-:W4:Y:S04]  /*3070*/  LDS.128 R52, [R2+0x30] ;  /* 0x0000300002347984 */ /* 0x000f280000000c00 */
[----:B------:R-:W-:Y:S01]  /*3080*/  LDS.128 R20, [R2+0x40] ;  /* 0x0000400002147984 */ /* 0x000fe20000000c00 */
[----:B0-----:R-:W-:-:S04]  /*3090*/  FFMA R4, R4, R12, RZ ;  /* 0x0000000c04047223 */ /* 0x001fc800000000ff */
[----:B------:R-:W-:-:S04]  /*30a0*/  FFMA R5, R5, R13, R4 ;  /* 0x0000000d05057223 */ /* 0x000fc80000000004 */
[----:B------:R-:W-:-:S04]  /*30b0*/  FFMA R6, R6, R14, R5 ;  /* 0x0000000e06067223 */ /* 0x000fc80000000005 */
[----:B------:R-:W-:Y:S02]  /*30c0*/  FFMA R7, R7, R15, R6 ;  /* 0x0000000f07077223 */ /* 0x000fe40000000006 */
[----:B------:R-:W0:Y:S02]  /*30d0*/  LDS.128 R12, [R0+0x40] ;  /* 0x00004000000c7984 */ /* 0x000e240000000c00 */
[----:B-1----:R-:W-:Y:S02]  /*30e0*/  FFMA R40, R44, R40, R7 ;  /* 0x000000282c287223 */ /* 0x002fe40000000007 */
[----:B------:R-:W-:Y:S02]  /*30f0*/  LDS.128 R4, [R0+0x70] ;  /* 0x0000700000047984 */ /* 0x000fe40000000c00 */
[----:B------:R-:W-:-:S04]  /*3100*/  FFMA R41, R45, R41, R40 ;  /* 0x000000292d297223 */ /* 0x000fc80000000028 */
[----:B------:R-:W-:-:S04]  /*3110*/  FFMA R42, R46, R42, R41 ;  /* 0x0000002a2e2a7223 */ /* 0x000fc80000000029 */
[----:B------:R-:W-:Y:S02]  /*3120*/  FFMA R43, R47, R43, R42 ;  /* 0x0000002b2f2b7223 */ /* 0x000fe4000000002a */
[----:B------:R-:W-:Y:S02]  /*3130*/  LDS.128 R44, [R2+0x50] ;  /* 0x00005000022c7984 */ /* 0x000fe40000000c00 */
[----:B---3--:R-:W-:Y:S02]  /*3140*/  FFMA R24, R36, R24, R43 ;  /* 0x0000001824187223 */ /* 0x008fe4000000002b */
[----:B------:R-:W1:Y:S02]  /*3150*/  LDS.128 R40, [R0+0x50] ;  /* 0x0000500000287984 */ /* 0x000e640000000c00 */
[----:B------:R-:W-:-:S04]  /*3160*/  FFMA R25, R37, R25, R24 ;  /* 0x0000001925197223 */ /* 0x000fc80000000018 */
[----:B------:R-:W-:-:S04]  /*3170*/  FFMA R26, R38, R26, R25 ;  /* 0x0000001a261a7223 */ /* 0x000fc80000000019 */
[----:B------:R-:W-:Y:S02]  /*3180*/  FFMA R27, R39, R27, R26 ;  /* 0x0000001b271b7223 */ /* 0x000fe4000000001a */
[----:B------:R-:W-:Y:S02]  /*3190*/  LDS.128 R36, [R2+0x60] ;  /* 0x0000600002247984 */ /* 0x000fe40000000c00 */
[----:B----4-:R-:W-:Y:S02]  /*31a0*/  FFMA R8, R52, R8, R27 ;  /* 0x0000000834087223 */ /* 0x010fe4000000001b */
[----:B------:R-:W3:Y:S02]  /*31b0*/  LDS.128 R24, [R0+0x60] ;  /* 0x0000600000187984 */ /* 0x000ee40000000c00 */
[----:B------:R-:W-:-:S04]  /*31c0*/  FFMA R9, R53, R9, R8 ;  /* 0x0000000935097223 */ /* 0x000fc80000000008 */
[----:B------:R-:W-:-:S04]  /*31d0*/  FFMA R10, R54, R10, R9 ;  /* 0x0000000a360a7223 */ /* 0x000fc80000000009 */
[----:B------:R-:W-:-:S04]  /*31e0*/  FFMA R11, R55, R11, R10 ;  /* 0x0000000b370b7223 */ /* 0x000fc8000000000a */
[----:B0-----:R-:W-:Y:S02]  /*31f0*/  FFMA R12, R20, R12, R11 ;  /* 0x0000000c140c7223 */ /* 0x001fe4000000000b */
[----:B------:R-:W0:Y:S02]  /*3200*/  LDS.128 R8, [R2+0x70] ;  /* 0x0000700002087984 */ /* 0x000e240000000c00 */
[----:B------:R-:W-:-:S04]  /*3210*/  FFMA R13, R21, R13, R12 ;  /* 0x0000000d150d7223 */ /* 0x000fc8000000000c */
[----:B------:R-:W-:-:S04]  /*3220*/  FFMA R14, R22, R14, R13 ;  /* 0x0000000e160e7223 */ /* 0x000fc8000000000d */
[----:B------:R-:W-:Y:S02]  /*3230*/  FFMA R15, R23, R15, R14 ;  /* 0x0000000f170f7223 */ /* 0x000fe4000000000e */
[----:B------:R-:W-:Y:S02]  /*3240*/  LDS.128 R20, [R0+0x80] ;  /* 0x0000800000147984 */ /* 0x000fe40000000c00 */
[----:B-1----:R-:W-:Y:S02]  /*3250*/  FFMA R40, R44, R40, R15 ;  /* 0x000000282c287223 */ /* 0x002fe4000000000f */
[----:B------:R-:W1:Y:S02]  /*3260*/  LDS.128 R12, [R2+0x80] ;  /* 0x00008000020c7984 */ /* 0x000e640000000c00 */
[----:B------:R-:W-:-:S04]  /*3270*/  FFMA R41, R45, R41, R40 ;  /* 0x000000292d297223 */ /* 0x000fc80000000028 */
[----:B------:R-:W-:-:S04]  /*3280*/  FFMA R42, R46, R42, R41 ;  /* 0x0000002a2e2a7223 */ /* 0x000fc80000000029 */
[----:B------:R-:W-:Y:S02]  /*3290*/  FFMA R43, R47, R43, R42 ;  /* 0x0000002b2f2b7223 */ /* 0x000fe4000000002a */
[----:B------:R-:W-:Y:S02]  /*32a0*/  LDS.128 R44, [R2+0x90] ;  /* 0x00009000022c7984 */ /* 0x000fe40000000c00 */
[----:B---3--:R-:W-:Y:S02]  /*32b0*/  FFMA R24, R36, R24, R43 ;  /* 0x0000001824187223 */ /* 0x008fe4000000002b */
[----:B------:R-:W3:Y:S02]  /*32c0*/  LDS.128 R40, [R0+0x90] ;  /* 0x0000900000287984 */ /* 0x000ee40000000c00 */
[----:B------:R-:W-:-:S04]  /*32d0*/  FFMA R25, R37, R25, R24 ;  /* 0x0000001925197223 */ /* 0x000fc80000000018 */
[----:B------:R-:W-:-:S04]  /*32e0*/  FFMA R26, R38, R26, R25 ;  /* 0x0000001a261a7223 */ /* 0x000fc80000000019 */
[----:B------:R-:W-:Y:S02]  /*32f0*/  FFMA R27, R39, R27, R26 ;  /* 0x0000001b271b7223 */ /* 0x000fe4000000001a */
[----:B------:R-:W-:Y:S02]  /*3300*/  LDS.128 R36, [R2+0xa0] ;  /* 0x0000a00002247984 */ /* 0x000fe40000000c00 */
        /* <DEDUP_REMOVED lines=31> */
[----:B------:R3:W4:Y:S02]  /*3500*/  LDS.128 R4, [R0+0xf0] ;  /* 0x0000f00000047984 */ /* 0x0007240000000c00 */
[----:B------:R-:W-:Y:S01]  /*3510*/  FFMA R13, R21, R13, R12 ;  /* 0x0000000d150d7223 */ /* 0x000fe2000000000c */
[----:B------:R-:W-:Y:S01]  /*3520*/  LEA R12, R48, UR4, 0x2 ;  /* 0x00000004300c7c11 */ /* 0x000fe2000f8e10ff */
[----:B------:R-:W-:-:S02]  /*3530*/  UIADD3 UR4, UPT, UPT, UR5, 0x200, URZ ;  /* 0x0000020005047890 */ /* 0x000fc4000fffe0ff */
[----:B------:R-:W-:Y:S01]  /*3540*/  FFMA R14, R22, R14, R13 ;  /* 0x0000000e160e7223 */ /* 0x000fe2000000000d */
[----:B---3--:R-:W-:Y:S01]  /*3550*/  LEA R0, R17, R30, 0x2 ;  /* 0x0000001e11007211 */ /* 0x008fe200078e10ff */
[----:B------:R-:W-:Y:S02]  /*3560*/  ULEA UR4, UR6, UR4, 0x18 ;  /* 0x0000000406047291 */ /* 0x000fe4000f8ec0ff */
[----:B------:R-:W-:-:S04]  /*3570*/  FFMA R15, R23, R15, R14 ;  /* 0x0000000f170f7223 */ /* 0x000fc8000000000e */
[----:B0-----:R-:W-:-:S04]  /*3580*/  FFMA R40, R44, R40, R15 ;  /* 0x000000282c287223 */ /* 0x001fc8000000000f */
[----:B------:R-:W-:-:S04]  /*3590*/  FFMA R41, R45, R41, R40 ;  /* 0x000000292d297223 */ /* 0x000fc80000000028 */
[----:B------:R-:W-:-:S04]  /*35a0*/  FFMA R42, R46, R42, R41 ;  /* 0x0000002a2e2a7223 */ /* 0x000fc80000000029 */
[----:B------:R-:W-:-:S04]  /*35b0*/  FFMA R43, R47, R43, R42 ;  /* 0x0000002b2f2b7223 */ /* 0x000fc8000000002a */
[----:B-1----:R-:W-:-:S04]  /*35c0*/  FFMA R24, R24, R36, R43 ;  /* 0x0000002418187223 */ /* 0x002fc8000000002b */
[----:B------:R-:W-:-:S04]  /*35d0*/  FFMA R25, R25, R37, R24 ;  /* 0x0000002519197223 */ /* 0x000fc80000000018 */
[----:B------:R-:W-:-:S04]  /*35e0*/  FFMA R26, R26, R38, R25 ;  /* 0x000000261a1a7223 */ /* 0x000fc80000000019 */
[----:B------:R-:W-:-:S04]  /*35f0*/  FFMA R27, R27, R39, R26 ;  /* 0x000000271b1b7223 */ /* 0x000fc8000000001a */
[----:B----4-:R-:W-:-:S04]  /*3600*/  FFMA R4, R8, R4, R27 ;  /* 0x0000000408047223 */ /* 0x010fc8000000001b */
[----:B------:R-:W-:Y:S01]  /*3610*/  FFMA R5, R9, R5, R4 ;  /* 0x0000000509057223 */ /* 0x000fe20000000004 */
[----:B------:R-:W-:Y:S01]  /*3620*/  HFMA2 R4, -RZ, RZ, 0.96630859375, -0.0022525787353515625 ;  /* 0x3bbb989dff047431 */ /* 0x000fe200000001ff */
[----:B------:R-:W-:Y:S02]  /*3630*/  LEA R9, R17, R29, 0x2 ;  /* 0x0000001d11097211 */ /* 0x000fe400078e10ff */
[----:B------:R-:W-:-:S04]  /*3640*/  FFMA R6, R10, R6, R5 ;  /* 0x000000060a067223 */ /* 0x000fc80000000005 */
[----:B------:R-:W-:Y:S01]  /*3650*/  FFMA R7, R11, R7, R6 ;  /* 0x000000070b077223 */ /* 0x000fe20000000006 */
[----:B------:R-:W-:-:S04]  /*3660*/  MOV R6, 0x437c0000 ;  /* 0x437c000000067802 */ /* 0x000fc80000000f00 */
[----:B------:R0:W-:Y:S01]  /*3670*/  STS [R0], R7 ;  /* 0x0000000700007388 */ /* 0x0001e20000000800 */
[----:B------:R-:W-:Y:S01]  /*3680*/  BAR.SYNC.DEFER_BLOCKING 0x0 ;  /* 0x0000000000007b1d */ /* 0x000fe20000010000 */
[----:B0-----:R-:W-:Y:S01]  /*3690*/  LEA R7, R17, UR4, 0x8 ;  /* 0x0000000411077c11 */ /* 0x001fe2000f8e40ff */
[----:B------:R-:W-:-:S04]  /*36a0*/  UIADD3 UR4, UPT, UPT, UR5, 0xa20, URZ ;  /* 0x00000a2005047890 */ /* 0x000fc8000fffe0ff */
[----:B------:R-:W-:-:S06]  /*36b0*/  ULEA UR4, UR6, UR4, 0x18 ;  /* 0x0000000406047291 */ /* 0x000fcc000f8ec0ff */
[----:B------:R-:W-:Y:S01]  /*36c0*/  LEA R42, R48, UR4, 0x2 ;  /* 0x00000004302a7c11 */ /* 0x000fe2000f8e10ff */
[----:B------:R-:W0:Y:S01]  /*36d0*/  LDS.64 R2, [R30] ;  /* 0x000000001e027984 */ /* 0x000e220000000a00 */
[----:B------:R-:W-:Y:S06]  /*36e0*/  BAR.SYNC.DEFER_BLOCKING 0x0 ;  /* 0x0000000000007b1d */ /* 0x000fec0000010000 */
[----:B------:R-:W1:Y:S01]  /*36f0*/  LDS R5, [R0] ;  /* 0x0000000000057984 */ /* 0x000e620000000800 */
[----:B0-----:R-:W-:-:S05]  /*3700*/  FMNMX3 R8, R2, -INF , R3, !PT ;  /* 0xff80000002087876 */ /* 0x001fca0007800003 */
[----:B-1----:R-:W-:-:S04]  /*3710*/  FADD R5, -R8, R5 ;  /* 0x0000000508057221 */ /* 0x002fc80000000100 */
[----:B------:R-:W-:-:S04]  /*3720*/  FFMA.SAT R3, R5, R4, 0.5 ;  /* 0x3f00000005037423 */ /* 0x000fc80000002004 */
[----:B------:R-:W-:-:S04]  /*3730*/  FFMA.RM R3, R3, R6, 12582913 ;  /* 0x4b40000103037423 */ /* 0x000fc80000004006 */
[C---:B------:R-:W-:Y:S01]  /*3740*/  FADD R2, R3.reuse, -12583039 ;  /* 0xcb40007f03027421 */ /* 0x040fe20000000000 */
[----:B------:R-:W-:-:S03]  /*3750*/  SHF.L.U32 R3, R3, 0x17, RZ ;  /* 0x0000001703037819 */ /* 0x000fc600000006ff */
[----:B------:R-:W-:-:S04]  /*3760*/  FFMA R2, R5, 1.4426950216293334961, -R2 ;  /* 0x3fb8aa3b05027823 */ /* 0x000fc80000000802 */
[----:B------:R-:W-:-:S04]  /*3770*/  FFMA R5, R5, 1.925963033500011079e-08, R2 ;  /* 0x32a5706005057823 */ /* 0x000fc80000000002 */
[----:B------:R-:W0:Y:S02]  /*3780*/  MUFU.EX2 R2, R5 ;  /* 0x0000000500027308 */ /* 0x000e240000000800 */
[----:B0-----:R-:W-:-:S05]  /*3790*/  FMUL R0, R3, R2 ;  /* 0x0000000203007220 */ /* 0x001fca0000400000 */
[----:B------:R-:W-:Y:S01]  /*37a0*/  STS [R9], R0 ;  /* 0x0000000009007388 */ /* 0x000fe20000000800 */
[----:B------:R-:W-:Y:S06]  /*37b0*/  BAR.SYNC.DEFER_BLOCKING 0x0 ;  /* 0x0000000000007b1d */ /* 0x000fec0000010000 */
[----:B------:R-:W0:Y:S02]  /*37c0*/  LDS.64 R2, [R29] ;  /* 0x000000001d027984 */ /* 0x000e240000000a00 */
[----:B------:R-:W-:Y:S06]  /*37d0*/  BAR.SYNC.DEFER_BLOCKING 0x0 ;  /* 0x0000000000007b1d */ /* 0x000fec0000010000 */
[----:B------:R-:W1:Y:S04]  /*37e0*/  LDS R5, [R12] ;  /* 0x000000000c057984 */ /* 0x000e680000000800 */
[----:B------:R-:W-:Y:S04]  /*37f0*/  LDS R10, [R7] ;  /* 0x00000000070a7984 */ /* 0x000fe80000000800 */
[----:B------:R-:W-:Y:S01]  /*3800*/  LDS R42, [R42] ;  /* 0x000000002a2a7984 */ /* 0x000fe20000000800 */
[----:B0-----:R-:W-:-:S04]  /*3810*/  FADD R2, RZ, R2 ;  /* 0x00000002ff027221 */ /* 0x001fc80000000000 */
[----:B------:R-:W-:Y:S01]  /*3820*/  FADD R3, R2, R3 ;  /* 0x0000000302037221 */ /* 0x000fe20000000000 */
[----:B-1----:R-:W-:-:S05]  /*3830*/  FMNMX R18, R8, R5, !PT ;  /* 0x0000000508127209 */ /* 0x002fca0007800000 */
[--C-:B------:R-:W-:Y:S01]  /*3840*/  FADD R11, R8, -R18.reuse ;  /* 0x80000012080b7221 */ /* 0x100fe20000000000 */
[----:B------:R-:W-:Y:S01]  /*3850*/  FADD R5, R5, -R18 ;  /* 0x8000001205057221 */ /* 0x000fe20000000000 */
[----:B------:R0:W1:Y:S02]  /*3860*/  LDS R8, [R9] ;  /* 0x0000000009087984 */ /* 0x0000640000000800 */
[----:B------:R-:W-:-:S04]  /*3870*/  FFMA.SAT R13, R11, R4, 0.5 ;  /* 0x3f0000000b0d7423 */ /* 0x000fc80000002004 */
[----:B------:R-:W-:Y:S01]  /*3880*/  FFMA.RM R13, R13, R6, 12582913 ;  /* 0x4b4000010d0d7423 */ /* 0x000fe20000004006 */
[----:B0-----:R-:W-:-:S03]  /*3890*/  FFMA.SAT R9, R5, R4, 0.5 ;  /* 0x3f00000005097423 */ /* 0x001fc60000002004 */
[C---:B------:R-:W-:Y:S01]  /*38a0*/  FADD R0, R13.reuse, -12583039 ;  /* 0xcb40007f0d007421 */ /* 0x040fe20000000000 */
[----:B------:R-:W-:Y:S01]  /*38b0*/  SHF.L.U32 R43, R13, 0x17, RZ ;  /* 0x000000170d2b7819 */ /* 0x000fe200000006ff */
[----:B------:R-:W-:Y:S02]  /*38c0*/  FFMA.RM R9, R9, R6, 12582913 ;  /* 0x4b40000109097423 */ /* 0x000fe40000004006 */
[----:B------:R-:W-:-:S04]  /*38d0*/  FFMA R0, R11, 1.4426950216293334961, -R0 ;  /* 0x3fb8aa3b0b007823 */ /* 0x000fc80000000800 */
[----:B------:R-:W-:-:S06]  /*38e0*/  FFMA R0, R11, 1.925963033500011079e-08, R0 ;  /* 0x32a570600b007823 */ /* 0x000fcc0000000000 */
[----:B------:R-:W0:Y:S02]  /*38f0*/  MUFU.EX2 R0, R0 ;  /* 0x0000000000007308 */ /* 0x000e240000000800 */
[----:B0-----:R-:W-:-:S04]  /*3900*/  FMUL R43, R43, R0 ;  /* 0x000000002b2b7220 */ /* 0x001fc80000400000 */
[----:B-1----:R-:W-:-:S04]  /*3910*/  FMUL R41, R43, R8 ;  /* 0x000000082b297220 */ /* 0x002fc80000400000 */
[----:B------:R-:W-:-:S05]  /*3920*/  FFMA R15, R41, R10, RZ ;  /* 0x0000000a290f7223 */ /* 0x000fca00000000ff */
[----:B------:R-:W-:Y:S04]  /*3930*/  STS [R28], R15 ;  /* 0x0000000f1c007388 */ /* 0x000fe80000000800 */
[----:B------:R-:W0:Y:S02]  /*3940*/  LDS R12, [R7+0x4] ;  /* 0x00000400070c7984 */ /* 0x000e240000000800 */
[----:B0-----:R-:W-:-:S05]  /*3950*/  FFMA R12, R41, R12, RZ ;  /* 0x0000000c290c7223 */ /* 0x001fca00000000ff */
[----:B------:R-:W-:Y:S04]  /*3960*/  STS [R28+0x4], R12 ;  /* 0x0000040c1c007388 */ /* 0x000fe80000000800 */
        /* <DEDUP_REMOVED lines=178> */
[----:B0-----:R-:W-:Y:S01]  /*4490*/  FFMA R39, R41, R0, RZ ;  /* 0x0000000029277223 */ /* 0x001fe200000000ff */
[C---:B------:R-:W-:Y:S01]  /*44a0*/  FADD R0, R9.reuse, -12583039 ;  /* 0xcb40007f09007421 */ /* 0x040fe20000000000 */
[----:B------:R-:W-:-:S03]  /*44b0*/  SHF.L.U32 R9, R9, 0x17, RZ ;  /* 0x0000001709097819 */ /* 0x000fc600000006ff */
[----:B------:R-:W-:Y:S01]  /*44c0*/  STS [R28+0xf4], R39 ;  /* 0x0000f4271c007388 */ /* 0x000fe20000000800 */
[----:B------:R-:W-:-:S03]  /*44d0*/  FFMA R0, R5, 1.4426950216293334961, -R0 ;  /* 0x3fb8aa3b05007823 */ /* 0x000fc60000000800 */
[----:B------:R-:W0:Y:S01]  /*44e0*/  LDS R40, [R7+0xf8] ;  /* 0x0000f80007287984 */ /* 0x000e220000000800 */
[----:B------:R-:W-:-:S06]  /*44f0*/  FFMA R0, R5, 1.925963033500011079e-08, R0 ;  /* 0x32a5706005007823 */ /* 0x000fcc0000000000 */
[----:B------:R-:W1:Y:S02]  /*4500*/  MUFU.EX2 R0, R0 ;  /* 0x0000000000007308 */ /* 0x000e640000000800 */
[----:B-1----:R-:W-:-:S04]  /*4510*/  FMUL R9, R9, R0 ;  /* 0x0000000009097220 */ /* 0x002fc80000400000 */
[----:B------:R-:W-:-:S04]  /*4520*/  FMUL R42, R9, R42 ;  /* 0x0000002a092a7220 */ /* 0x000fc80000400000 */
[----:B------:R-:W-:Y:S01]  /*4530*/  FFMA R43, R3, R43, R42 ;  /* 0x0000002b032b7223 */ /* 0x000fe2000000002a */
[----:B0-----:R-:W-:-:S05]  /*4540*/  FFMA R40, R41, R40, RZ ;  /* 0x0000002829287223 */ /* 0x001fca00000000ff */
[----:B------:R-:W-:Y:S04]  /*4550*/  STS [R28+0xf8], R40 ;  /* 0x0000f8281c007388 */ /* 0x000fe80000000800 */
[----:B------:R-:W0:Y:S02]  /*4560*/  LDS R8, [R7+0xfc] ;  /* 0x0000fc0007087984 */ /* 0x000e240000000800 */
[----:B0-----:R-:W-:-:S05]  /*4570*/  FFMA R41, R41, R8, RZ ;  /* 0x0000000829297223 */ /* 0x001fca00000000ff */
[----:B------:R0:W-:Y:S01]  /*4580*/  STS [R28+0xfc], R41 ;  /* 0x0000fc291c007388 */ /* 0x0001e20000000800 */
[----:B------:R-:W-:Y:S05]  /*4590*/  @P2 BRA `(.L_x_6) ;  /* 0x0000004000482947 */ /* 0x000fea0003800000 */
[----:B------:R-:W-:Y:S01]  /*45a0*/  UIADD3 UR4, UPT, UPT, UR5, 0x600, URZ ;  /* 0x0000060005047890 */ /* 0x000fe2000fffe0ff */
[----:B------:R-:W-:Y:S03]  /*45b0*/  BSSY.RECONVERGENT B3, `(.L_x_7) ;  /* 0x000005e000037945 */ /* 0x000fe60003800200 */
[----:B------:R-:W-:-:S06]  /*45c0*/  ULEA UR4, UR6, UR4, 0x18 ;  /* 0x0000000406047291 */ /* 0x000fcc000f8ec0ff */
[----:B------:R-:W-:-:S05]  /*45d0*/  LEA R48, R48, UR4, 0x8 ;  /* 0x0000000430307c11 */ /* 0x000fca000f8e40ff */
[----:B------:R-:W1:Y:S04]  /*45e0*/  LDS.128 R4, [R48] ;  /* 0x0000000030047984 */ /* 0x000e680000000c00 */
[----:B------:R-:W3:Y:S01]  /*45f0*/  LDS.128 R8, [R48+0x10] ;  /* 0x0000100030087984 */ /* 0x000ee20000000c00 */
[C---:B-1----:R-:W-:Y:S01]  /*4600*/  FFMA R0, R42.reuse, R4, R15 ;  /* 0x000000042a007223 */ /* 0x042fe2000000000f */
[C---:B------:R-:W-:Y:S01]  /*4610*/  FFMA R2, R42.reuse, R5, R12 ;  /* 0x000000052a027223 */ /* 0x040fe2000000000c */
[C---:B------:R-:W-:Y:S01]  /*4620*/  FFMA R3, R42.reuse, R6, R13 ;  /* 0x000000062a037223 */ /* 0x040fe2000000000d */
[C---:B------:R-:W-:Y:S01]  /*4630*/  FFMA R4, R42.reuse, R7, R23 ;  /* 0x000000072a047223 */ /* 0x040fe20000000017 */
[----:B------:R-:W1:Y:S01]  /*4640*/  LDS.128 R12, [R48+0x20] ;  /* 0x00002000300c7984 */ /* 0x000e620000000c00 */
[C---:B---3--:R-:W-:Y:S01]  /*4650*/  FFMA R5, R42.reuse, R8, R22 ;  /* 0x000000082a057223 */ /* 0x048fe20000000016 */
[C---:B------:R-:W-:Y:S01]  /*4660*/  FFMA R6, R42.reuse, R9, R21 ;  /* 0x000000092a067223 */ /* 0x040fe20000000015 */
[C---:B------:R-:W-:Y:S01]  /*4670*/  FFMA R7, R42.reuse, R10, R20 ;  /* 0x0000000a2a077223 */ /* 0x040fe20000000014 */
[C---:B------:R-:W-:Y:S01]  /*4680*/  FFMA R8, R42.reuse, R11, R27 ;  /* 0x0000000b2a087223 */ /* 0x040fe2000000001b */
[----:B------:R-:W3:Y:S01]  /*4690*/  LDS.128 R20, [R48+0x30] ;  /* 0x0000300030147984 */ /* 0x000ee20000000c00 */
[----:B------:R-:W-:Y:S01]  /*46a0*/  FCHK P0, R0, R43 ;  /* 0x0000002b00007302 */ /* 0x000fe20000000000 */
        /* <DEDUP_REMOVED lines=8> */
[----:B------:R-:W3:Y:S01]  /*4730*/  LDS.128 R12, [R48+0x50] ;  /* 0x00005000300c7984 */ /* 0x000ee20000000c00 */
[----:B------:R-:W-:-:S03]  /*4740*/  FFMA R61, R42, R23, R61 ;  /* 0x000000172a3d7223 */ /* 0x000fc6000000003d */
[----:B------:R-:W4:Y:S01]  /*4750*/  LDS.128 R20, [R48+0x60] ;  /* 0x0000600030147984 */ /* 0x000f220000000c00 */
[C---:B-1----:R-:W-:Y:S01]  /*4760*/  FFMA R66, R42.reuse, R24, R66 ;  /* 0x000000182a427223 */ /* 0x042fe20000000042 */
[C---:B------:R-:W-:Y:S01]  /*4770*/  FFMA R67, R42.reuse, R25, R67 ;  /* 0x000000192a437223 */ /* 0x040fe20000000043 */
[C---:B------:R-:W-:Y:S01]  /*4780*/  FFMA R68, R42.reuse, R26, R68 ;  /* 0x0000001a2a447223 */ /* 0x040fe20000000044 */
[C---:B------:R-:W-:Y:S01]  /*4790*/  FFMA R69, R42.reuse, R27, R69 ;  /* 0x0000001b2a457223 */ /* 0x040fe20000000045 */
[C---:B---3--:R-:W-:Y:S01]  /*47a0*/  FFMA R74, R42.reuse, R12, R74 ;  /* 0x0000000c2a4a7223 */ /* 0x048fe2000000004a */
[----:B------:R-:W1:Y:S01]  /*47b0*/  LDS.128 R24, [R48+0x70] ;  /* 0x0000700030187984 */ /* 0x000e620000000c00 */
[C---:B------:R-:W-:Y:S01]  /*47c0*/  FFMA R75, R42.reuse, R13, R75 ;  /* 0x0000000d2a4b7223 */ /* 0x040fe2000000004b */
[C---:B------:R-:W-:Y:S01]  /*47d0*/  FFMA R76, R42.reuse, R14, R76 ;  /* 0x0000000e2a4c7223 */ /* 0x040fe2000000004c */
[C---:B------:R-:W-:Y:S01]  /*47e0*/  FFMA R77, R42.reuse, R15, R77 ;  /* 0x0000000f2a4d7223 */ /* 0x040fe2000000004d */
[C---:B----4-:R-:W-:Y:S01]  /*47f0*/  FFMA R82, R42.reuse, R20, R82 ;  /* 0x000000142a527223 */ /* 0x050fe20000000052 */
[----:B------:R-:W3:Y:S01]  /*4800*/  LDS.128 R12, [R48+0x80] ;  /* 0x00008000300c7984 */ /* 0x000ee20000000c00 */
[C---:B------:R-:W-:Y:S01]  /*4810*/  FFMA R83, R42.reuse, R21, R83 ;  /* 0x000000152a537223 */ /* 0x040fe20000000053 */
[C---:B------:R-:W-:Y:S01]  /*4820*/  FFMA R88, R42.reuse, R22, R88 ;  /* 0x000000162a587223 */ /* 0x040fe20000000058 */
[----:B------:R-:W-:-:S02]  /*4830*/  FFMA R87, R42, R23, R87 ;  /* 0x000000172a577223 */ /* 0x000fc40000000057 */
[----:B------:R-:W4:Y:S01]  /*4840*/  LDS.128 R20, [R48+0x90] ;  /* 0x0000900030147984 */ /* 0x000f220000000c00 */
[C---:B-1----:R-:W-:Y:S01]  /*4850*/  FFMA R86, R42.reuse, R24, R86 ;  /* 0x000000182a567223 */ /* 0x042fe20000000056 */
[C---:B------:R-:W-:Y:S01]  /*4860*/  FFMA R85, R42.reuse, R25, R85 ;  /* 0x000000192a557223 */ /* 0x040fe20000000055 */
[C---:B------:R-:W-:Y:S01]  /*4870*/  FFMA R84, R42.reuse, R26, R84 ;  /* 0x0000001a2a547223 */ /* 0x040fe20000000054 */
[C---:B------:R-:W-:Y:S02]  /*4880*/  FFMA R81, R42.reuse, R27, R81 ;  /* 0x0000001b2a517223 */ /* 0x040fe40000000051 */
[----:B------:R-:W1:Y:S01]  /*4890*/  LDS.128 R24, [R48+0xa0] ;  /* 0x0000a00030187984 */ /* 0x000e620000000c00 */
[C---:B---3--:R-:W-:Y:S01]  /*48a0*/  FFMA R80, R42.reuse, R12, R80 ;  /* 0x0000000c2a507223 */ /* 0x048fe20000000050 */
        /* <DEDUP_REMOVED lines=17> */
[----:B------:R-:W-:-:S02]  /*49c0*/  FFMA R52, R42, R15, R52 ;  /* 0x0000000f2a347223 */ /* 0x000fc40000000034 */
[----:B------:R-:W3:Y:S01]  /*49d0*/  LDS.128 R12, [R48+0xe0] ;  /* 0x0000e000300c7984 */ /* 0x000ee20000000c00 */
[C---:B----4-:R-:W-:Y:S01]  /*49e0*/  FFMA R51, R42.reuse, R20, R51 ;  /* 0x000000142a337223 */ /* 0x050fe20000000033 */
[C---:B------:R-:W-:Y:S01]  /*49f0*/  FFMA R50, R42.reuse, R21, R50 ;  /* 0x000000152a327223 */ /* 0x040fe20000000032 */
[C---:B------:R-:W-:Y:S01]  /*4a00*/  FFMA R49, R42.reuse, R22, R49 ;  /* 0x000000162a317223 */ /* 0x040fe20000000031 */
[C---:B------:R-:W-:Y:S02]  /*4a10*/  FFMA R44, R42.reuse, R23, R44 ;  /* 0x000000172a2c7223 */ /* 0x040fe4000000002c */
[----:B------:R-:W4:Y:S01]  /*4a20*/  LDS.128 R20, [R48+0xf0] ;  /* 0x0000f00030147984 */ /* 0x000f220000000c00 */
[C---:B-1----:R-:W-:Y:S01]  /*4a30*/  FFMA R46, R42.reuse, R25, R46 ;  /* 0x000000192a2e7223 */ /* 0x042fe2000000002e */
[C---:B------:R-:W-:Y:S01]  /*4a40*/  FFMA R27, R42.reuse, R27, R33 ;  /* 0x0000001b2a1b7223 */ /* 0x040fe20000000021 */
[----:B------:R-:W1:Y:S01]  /*4a50*/  MUFU.RCP R25, R43 ;  /* 0x0000002b00197308 */ /* 0x000e620000001000 */
[C---:B------:R-:W-:Y:S01]  /*4a60*/  FFMA R24, R42.reuse, R24, R45 ;  /* 0x000000182a187223 */ /* 0x040fe2000000002d */
[C---:B------:R-:W-:Y:S01]  /*4a70*/  FFMA R26, R42.reuse, R26, R47 ;  /* 0x0000001a2a1a7223 */ /* 0x040fe2000000002f */
[C---:B---3--:R-:W-:Y:S01]  /*4a80*/  FFMA R34, R42.reuse, R12, R34 ;  /* 0x0000000c2a227223 */ /* 0x048fe20000000022 */
[C---:B------:R-:W-:Y:S01]  /*4a90*/  FFMA R14, R42.reuse, R14, R36 ;  /* 0x0000000e2a0e7223 */ /* 0x040fe20000000024 */
[C---:B------:R-:W-:Y:S01]  /*4aa0*/  FFMA R35, R42.reuse, R13, R35 ;  /* 0x0000000d2a237223 */ /* 0x040fe20000000023 */
[C---:B------:R-:W-:Y:S01]  /*4ab0*/  FFMA R36, R42.reuse, R15, R37 ;  /* 0x0000000f2a247223 */ /* 0x040fe20000000025 */
[C---:B----4-:R-:W-:Y:S01]  /*4ac0*/  FFMA R20, R42.reuse, R20, R38 ;  /* 0x000000142a147223 */ /* 0x050fe20000000026 */
[C---:B------:R-:W-:Y:S01]  /*4ad0*/  FFMA R38, R42.reuse, R21, R39 ;  /* 0x000000152a267223 */ /* 0x040fe20000000027 */
[C---:B------:R-:W-:Y:S01]  /*4ae0*/  FFMA R22, R42.reuse, R22, R40 ;  /* 0x000000162a167223 */ /* 0x040fe20000000028 */
[----:B------:R-:W-:Y:S01]  /*4af0*/  FFMA R42, R42, R23, R41 ;  /* 0x000000172a2a7223 */ /* 0x000fe20000000029 */
[----:B-1----:R-:W-:-:S04]  /*4b00*/  FFMA R33, -R43, R25, 1 ;  /* 0x3f8000002b217423 */ /* 0x002fc80000000119 */
[----:B------:R-:W-:-:S04]  /*4b10*/  FFMA R25, R25, R33, R25 ;  /* 0x0000002119197223 */ /* 0x000fc80000000019 */
[----:B------:R-:W-:-:S04]  /*4b20*/  FFMA R12, R0, R25, RZ ;  /* 0x00000019000c7223 */ /* 0x000fc800000000ff */
[----:B------:R-:W-:-:S04]  /*4b30*/  FFMA R33, -R43, R12, R0 ;  /* 0x0000000c2b217223 */ /* 0x000fc80000000100 */
[----:B------:R-:W-:Y:S01]  /*4b40*/  FFMA R25, R25, R33, R12 ;  /* 0x0000002119197223 */ /* 0x000fe2000000000c */
[----:B------:R-:W-:Y:S06]  /*4b50*/  @!P0 BRA `(.L_x_8) ;  /* 0x00000000000c8947 */ /* 0x000fec0003800000 */
[----:B------:R-:W-:-:S07]  /*4b60*/  MOV R12, 0x4b80 ;  /* 0x00004b80000c7802 */ /* 0x000fce0000000f00 */
[----:B0-2---:R-:W-:Y:S05]  /*4b70*/  CALL.REL.NOINC `($__internal_0_$__cuda_sm3x_div_rn_noftz_f32_slowpath) ;  /* 0x0000004000d47944 */ /* 0x005fea0003c00000 */
[----:B------:R-:W-:-:S07]  /*4b80*/  MOV R25, R0 ;  /* 0x0000000000197202 */ /* 0x000fce0000000f00 */
.L_x_8:
[----:B------:R-:W-:Y:S05]  /*4b90*/  BSYNC.RECONVERGENT B3 ;  /* 0x0000000000037941 */ /* 0x000fea0003800200 */
.L_x_7:
[----:B------:R-:W1:Y:S01]  /*4ba0*/  MUFU.RCP R0, R43 ;  /* 0x0000002b00007308 */ /* 0x000e620000001000 */
[----:B------:R3:W-:Y:S01]  /*4bb0*/  STS [R28], R25 ;  /* 0x000000191c007388 */ /* 0x0007e20000000800 */
[----:B------:R-:W-:Y:S06]  /*4bc0*/  BSSY.RECONVERGENT B3, `(.L_x_9) ;  /* 0x000000c000037945 */ /* 0x000fec0003800200 */
[----:B------:R-:W4:Y:S01]  /*4bd0*/  FCHK P0, R2, R43 ;  /* 0x0000002b02007302 */ /* 0x000f220000000000 */
[----:B-1----:R-:W-:-:S04]  /*4be0*/  FFMA R13, -R43, R0, 1 ;  /* 0x3f8000002b0d7423 */ /* 0x002fc80000000100 */
[----:B------:R-:W-:-:S04]  /*4bf0*/  FFMA R15, R0, R13, R0 ;  /* 0x0000000d000f7223 */ /* 0x000fc80000000000 */
[----:B------:R-:W-:-:S04]  /*4c00*/  FFMA R0, R2, R15, RZ ;  /* 0x0000000f02007223 */ /* 0x000fc800000000ff */
[----:B------:R-:W-:-:S04]  /*4c10*/  FFMA R13, -R43, R0, R2 ;  /* 0x000000002b0d7223 */ /* 0x000fc80000000102 */
[----:B------:R-:W-:Y:S01]  /*4c20*/  FFMA R13, R15, R13, R0 ;  /* 0x0000000d0f0d7223 */ /* 0x000fe20000000000 */
[----:B---34-:R-:W-:Y:S06]  /*4c30*/  @!P0 BRA `(.L_x_10) ;  /* 0x0000000000108947 */ /* 0x018fec0003800000 */
[----:B------:R-:W-:Y:S02]  /*4c40*/  MOV R0, R2 ;  /* 0x0000000200007202 */ /* 0x000fe40000000f00 */
[----:B------:R-:W-:-:S07]  /*4c50*/  MOV R12, 0x4c70 ;  /* 0x00004c70000c7802 */ /* 0x000fce0000000f00 */
[----:B0-2---:R-:W-:Y:S05]  /*4c60*/  CALL.REL.NOINC `($__internal_0_$__cuda_sm3x_div_rn_noftz_f32_slowpath) ;  /* 0x0000004000987944 */ /* 0x005fea0003c00000 */
[----:B------:R-:W-:-:S07]  /*4c70*/  MOV R13, R0 ;  /* 0x00000000000d7202 */ /* 0x000fce0000000f00 */
.L_x_10:
[----:B------:R-:W-:Y:S05]  /*4c80*/  BSYNC.RECONVERGENT B3 ;  /* 0x0000000000037941 */ /* 0x000fea0003800200 */
.L_x_9:
[----:B------:R-:W1:Y:S01]  /*4c90*/  MUFU.RCP R0, R43 ;  /* 0x0000002b00007308 */ /* 0x000e620000001000 */
[----:B------:R3:W-:Y:S01]  /*4ca0*/  STS [R28+0x4], R13 ;  /* 0x0000040d1c007388 */ /* 0x0007e20000000800 */
        /* <DEDUP_REMOVED lines=12> */
.L_x_12:
[----:B------:R-:W-:Y:S05]  /*4d70*/  BSYNC.RECONVERGENT B3 ;  /* 0x0000000000037941 */ /* 0x000fea0003800200 */
.L_x_11:
        /* <DEDUP_REMOVED lines=14> */
.L_x_14:
[----:B------:R-:W-:Y:S05]  /*4e60*/  BSYNC.RECONVERGENT B3 ;  /* 0x0000000000037941 */ /* 0x000fea0003800200 */
.L_x_13:
        /* <DEDUP_REMOVED lines=14> */
.L_x_16:
[----:B------:R-:W-:Y:S05]  /*4f50*/  BSYNC.RECONVERGENT B3 ;  /* 0x0000000000037941 */ /* 0x000fea0003800200 */
.L_x_15:
        /* <DEDUP_REMOVED lines=14> */
.L_x_18:
[----:B------:R-:W-:Y:S05]  /*5040*/  BSYNC.RECONVERGENT B3 ;  /* 0x0000000000037941 */ /* 0x000fea0003800200 */
.L_x_17:
        /* <DEDUP_REMOVED lines=14> */
.L_x_20:
[----:B------:R-:W-:Y:S05]  /*5130*/  BSYNC.RECONVERGENT B3 ;  /* 0x0000000000037941 */ /* 0x000fea0003800200 */
.L_x_19:
        /* <DEDUP_REMOVED lines=14> */
.L_x_22:
[----:B------:R-:W-:Y:S05]  /*5220*/  BSYNC.RECONVERGENT B3 ;  /* 0x0000000000037941 */ /* 0x000fea0003800200 */
.L_x_21:
        /* <DEDUP_REMOVED lines=14> */
.L_x_24:
[----:B------:R-:W-:Y:S05]  /*5310*/  BSYNC.RECONVERGENT B3 ;  /* 0x0000000000037941 */ /* 0x000fea0003800200 */
.L_x_23:
        /* <DEDUP_REMOVED lines=14> */
.L_x_26:
[----:B------:R-:W-:Y:S05]  /*5400*/  BSYNC.RECONVERGENT B3 ;  /* 0x0000000000037941 */ /* 0x000fea0003800200 */
.L_x_25:
        /* <DEDUP_REMOVED lines=14> */
.L_x_28:
[----:B------:R-:W-:Y:S05]  /*54f0*/  BSYNC.RECONVERGENT B3 ;  /* 0x0000000000037941 */ /* 0x000fea0003800200 */
.L_x_27:
        /* <DEDUP_REMOVED lines=14> */
.L_x_30:
[----:B------:R-:W-:Y:S05]  /*55e0*/  BSYNC.RECONVERGENT B3 ;  /* 0x0000000000037941 */ /* 0x000fea0003800200 */
.L_x_29:
        /* <DEDUP_REMOVED lines=14> */
.L_x_32:
[----:B------:R-:W-:Y:S05]  /*56d0*/  BSYNC.RECONVERGENT B3 ;  /* 0x0000000000037941 */ /* 0x000fea0003800200 */
.L_x_31:
        /* <DEDUP_REMOVED lines=14> */
.L_x_34:
[----:B------:R-:W-:Y:S05]  /*57c0*/  BSYNC.RECONVERGENT B3 ;  /* 0x0000000000037941 */ /* 0x000fea0003800200 */
.L_x_33:
        /* <DEDUP_REMOVED lines=14> */
.L_x_36:
[----:B------:R-:W-:Y:S05]  /*58b0*/  BSYNC.RECONVERGENT B3 ;  /* 0x0000000000037941 */ /* 0x000fea0003800200 */
.L_x_35:
        /* <DEDUP_REMOVED lines=14> */
.L_x_38:
[----:B------:R-:W-:Y:S05]  /*59a0*/  BSYNC.RECONVERGENT B3 ;  /* 0x0000000000037941 */ /* 0x000fea0003800200 */
.L_x_37:
        /* <DEDUP_REMOVED lines=14> */
.L_x_40:
[----:B------:R-:W-:Y:S05]  /*5a90*/  BSYNC.RECONVERGENT B3 ;  /* 0x0000000000037941 */ /* 0x000fea0003800200 */
.L_x_39:
        /* <DEDUP_REMOVED lines=14> */
.L_x_42:
[----:B------:R-:W-:Y:S05]  /*5b80*/  BSYNC.RECONVERGENT B3 ;  /* 0x0000000000037941 */ /* 0x000fea0003800200 */
.L_x_41:
        /* <DEDUP_REMOVED lines=14> */
.L_x_44:
[----:B------:R-:W-:Y:S05]  /*5c70*/  BSYNC.RECONVERGENT B3 ;  /* 0x0000000000037941 */ /* 0x000fea0003800200 */
.L_x_43:
        /* <DEDUP_REMOVED lines=14> */
.L_x_46:
[----:B------:R-:W-:Y:S05]  /*5d60*/  BSYNC.RECONVERGENT B3 ;  /* 0x0000000000037941 */ /* 0x000fea0003800200 */
.L_x_45:
        /* <DEDUP_REMOVED lines=14> */
.L_x_48:
[----:B------:R-:W-:Y:S05]  /*5e50*/  BSYNC.RECONVERGENT B3 ;  /* 0x0000000000037941 */ /* 0x000fea0003800200 */
.L_x_47:
        /* <DEDUP_REMOVED lines=14> */
.L_x_50:
[----:B------:R-:W-:Y:S05]  /*5f40*/  BSYNC.RECONVERGENT B3 ;  /* 0x0000000000037941 */ /* 0x000fea0003800200 */
.L_x_49:
        /* <DEDUP_REMOVED lines=14> */
.L_x_52:
[----:B------:R-:W-:Y:S05]  /*6030*/  BSYNC.RECONVERGENT B3 ;  /* 0x0000000000037941 */ /* 0x000fea0003800200 */
.L_x_51:
        /* <DEDUP_REMOVED lines=14> */
.L_x_54:
[----:B------:R-:W-:Y:S05]  /*6120*/  BSYNC.RECONVERGENT B3 ;  /* 0x0000000000037941 */ /* 0x000fea0003800200 */
.L_x_53:
        /* <DEDUP_REMOVED lines=14> */
.L_x_56:
[----:B------:R-:W-:Y:S05]  /*6210*/  BSYNC.RECONVERGENT B3 ;  /* 0x0000000000037941 */ /* 0x000fea0003800200 */
.L_x_55:
        /* <DEDUP_REMOVED lines=14> */
.L_x_58:
[----:B------:R-:W-:Y:S05]  /*6300*/  BSYNC.RECONVERGENT B3 ;  /* 0x0000000000037941 */ /* 0x000fea0003800200 */
.L_x_57:
        /* <DEDUP_REMOVED lines=14> */
.L_x_60:
[----:B------:R-:W-:Y:S05]  /*63f0*/  BSYNC.RECONVERGENT B3 ;  /* 0x0000000000037941 */ /* 0x000fea0003800200 */
.L_x_59:
        /* <DEDUP_REMOVED lines=14> */
.L_x_62:
[----:B------:R-:W-:Y:S05]  /*64e0*/  BSYNC.RECONVERGENT B3 ;  /* 0x0000000000037941 */ /* 0x000fea0003800200 */
.L_x_61:
        /* <DEDUP_REMOVED lines=14> */
.L_x_64:
[----:B------:R-:W-:Y:S05]  /*65d0*/  BSYNC.RECONVERGENT B3 ;  /* 0x0000000000037941 */ /* 0x000fea0003800200 */
.L_x_63:
        /* <DEDUP_REMOVED lines=14> */
.L_x_66:
[----:B------:R-:W-:Y:S05]  /*66c0*/  BSYNC.RECONVERGENT B3 ;  /* 0x0000000000037941 */ /* 0x000fea0003800200 */
.L_x_65:
        /* <DEDUP_REMOVED lines=14> */
.L_x_68:
[----:B------:R-:W-:Y:S05]  /*67b0*/  BSYNC.RECONVERGENT B3 ;  /* 0x0000000000037941 */ /* 0x000fea0003800200 */
.L_x_67:
        /* <DEDUP_REMOVED lines=14> */
.L_x_70:
[----:B------:R-:W-:Y:S05]  /*68a0*/  BSYNC.RECONVERGENT B3 ;  /* 0x0000000000037941 */ /* 0x000fea0003800200 */
.L_x_69:
        /* <DEDUP_REMOVED lines=14> */
.L_x_72:
[----:B------:R-:W-:Y:S05]  /*6990*/  BSYNC.RECONVERGENT B3 ;  /* 0x0000000000037941 */ /* 0x000fea0003800200 */
.L_x_71:
        /* <DEDUP_REMOVED lines=14> */
.L_x_74:
[----:B------:R-:W-:Y:S05]  /*6a80*/  BSYNC.RECONVERGENT B3 ;  /* 0x0000000000037941 */ /* 0x000fea0003800200 */
.L_x_73:
        /* <DEDUP_REMOVED lines=14> */
.L_x_76:
[----:B------:R-:W-:Y:S05]  /*6b70*/  BSYNC.RECONVERGENT B3 ;  /* 0x0000000000037941 */ /* 0x000fea0003800200 */
.L_x_75:
        /* <DEDUP_REMOVED lines=14> */
.L_x_78:
[----:B------:R-:W-:Y:S05]  /*6c60*/  BSYNC.RECONVERGENT B3 ;  /* 0x0000000000037941 */ /* 0x000fea0003800200 */
.L_x_77:
        /* <DEDUP_REMOVED lines=14> */
.L_x_80:
[----:B------:R-:W-:Y:S05]  /*6d50*/  BSYNC.RECONVERGENT B3 ;  /* 0x0000000000037941 */ /* 0x000fea0003800200 */
.L_x_79:
        /* <DEDUP_REMOVED lines=14> */
.L_x_82:
[----:B------:R-:W-:Y:S05]  /*6e40*/  BSYNC.RECONVERGENT B3 ;  /* 0x0000000000037941 */ /* 0x000fea0003800200 */
.L_x_81:
        /* <DEDUP_REMOVED lines=14> */
.L_x_84:
[----:B------:R-:W-:Y:S05]  /*6f30*/  BSYNC.RECONVERGENT B3 ;  /* 0x0000000000037941 */ /* 0x000fea0003800200 */
.L_x_83:
        /* <DEDUP_REMOVED lines=14> */
.L_x_86:
[----:B------:R-:W-:Y:S05]  /*7020*/  BSYNC.RECONVERGENT B3 ;  /* 0x0000000000037941 */ /* 0x000fea0003800200 */
.L_x_85:
        /* <DEDUP_REMOVED lines=14> */
.L_x_88:
[----:B------:R-:W-:Y:S05]  /*7110*/  BSYNC.RECONVERGENT B3 ;  /* 0x0000000000037941 */ /* 0x000fea0003800200 */
.L_x_87:
        /* <DEDUP_REMOVED lines=14> */
.L_x_90:
[----:B------:R-:W-:Y:S05]  /*7200*/  BSYNC.RECONVERGENT B3 ;  /* 0x0000000000037941 */ /* 0x000fea0003800200 */
.L_x_89:
        /* <DEDUP_REMOVED lines=14> */
.L_x_92:
[----:B------:R-:W-:Y:S05]  /*72f0*/  BSYNC.RECONVERGENT B3 ;  /* 0x0000000000037941 */ /* 0x000fea0003800200 */
.L_x_91:
        /* <DEDUP_REMOVED lines=14> */
.L_x_94:
[----:B------:R-:W-:Y:S05]  /*73e0*/  BSYNC.RECONVERGENT B3 ;  /* 0x0000000000037941 */ /* 0x000fea0003800200 */
.L_x_93:
        /* <DEDUP_REMOVED lines=14> */
.L_x_96:
[----:B------:R-:W-:Y:S05]  /*74d0*/  BSYNC.RECONVERGENT B3 ;  /* 0x0000000000037941 */ /* 0x000fea0003800200 */
.L_x_95:
        /* <DEDUP_REMOVED lines=14> */
.L_x_98:
[----:B------:R-:W-:Y:S05]  /*75c0*/  BSYNC.RECONVERGENT B3 ;  /* 0x0000000000037941 */ /* 0x000fea0003800200 */
.L_x_97:
        /* <DEDUP_REMOVED lines=14> */
.L_x_100:
[----:B------:R-:W-:Y:S05]  /*76b0*/  BSYNC.RECONVERGENT B3 ;  /* 0x0000000000037941 */ /* 0x000fea0003800200 */
.L_x_99:
        /* <DEDUP_REMOVED lines=14> */
.L_x_102:
[----:B------:R-:W-:Y:S05]  /*77a0*/  BSYNC.RECONVERGENT B3 ;  /* 0x0000000000037941 */ /* 0x000fea0003800200 */
.L_x_101:
        /* <DEDUP_REMOVED lines=14> */
.L_x_104:
[----:B------:R-:W-:Y:S05]  /*7890*/  BSYNC.RECONVERGENT B3 ;  /* 0x0000000000037941 */ /* 0x000fea0003800200 */
.L_x_103:
        /* <DEDUP_REMOVED lines=14> */
.L_x_106:
[----:B------:R-:W-:Y:S05]  /*7980*/  BSYNC.RECONVERGENT B3 ;  /* 0x0000000000037941 */ /* 0x000fea0003800200 */
.L_x_105:
        /* <DEDUP_REMOVED lines=14> */
.L_x_108:
[----:B------:R-:W-:Y:S05]  /*7a70*/  BSYNC.RECONVERGENT B3 ;  /* 0x0000000000037941 */ /* 0x000fea0003800200 */
.L_x_107:
        /* <DEDUP_REMOVED lines=14> */
.L_x_110:
[----:B------:R-:W-:Y:S05]  /*7b60*/  BSYNC.RECONVERGENT B3 ;  /* 0x0000000000037941 */ /* 0x000fea0003800200 */
.L_x_109:
        /* <DEDUP_REMOVED lines=14> */
.L_x_112:
[----:B------:R-:W-:Y:S05]  /*7c50*/  BSYNC.RECONVERGENT B3 ;  /* 0x0000000000037941 */ /* 0x000fea0003800200 */
.L_x_111:
        /* <DEDUP_REMOVED lines=14> */
.L_x_114:
[----:B------:R-:W-:Y:S05]  /*7d40*/  BSYNC.RECONVERGENT B3 ;  /* 0x0000000000037941 */ /* 0x000fea0003800200 */
.L_x_113:
        /* <DEDUP_REMOVED lines=14> */
.L_x_116:
[----:B------:R-:W-:Y:S05]  /*7e30*/  BSYNC.RECONVERGENT B3 ;  /* 0x0000000000037941 */ /* 0x000fea0003800200 */
.L_x_115:
        /* <DEDUP_REMOVED lines=14> */
.L_x_118:
[----:B------:R-:W-:Y:S05]  /*7f20*/  BSYNC.RECONVERGENT B3 ;  /* 0x0000000000037941 */ /* 0x000fea0003800200 */
.L_x_117:
        /* <DEDUP_REMOVED lines=14> */
.L_x_120:
[----:B------:R-:W-:Y:S05]  /*8010*/  BSYNC.RECONVERGENT B3 ;  /* 0x0000000000037941 */ /* 0x000fea0003800200 */
.L_x_119:
        /* <DEDUP_REMOVED lines=14> */
.L_x_122:
[----:B------:R-:W-:Y:S05]  /*8100*/  BSYNC.RECONVERGENT B3 ;  /* 0x0000000000037941 */ /* 0x000fea0003800200 */
.L_x_121:
        /* <DEDUP_REMOVED lines=14> */
.L_x_124:
[----:B------:R-:W-:Y:S05]  /*81f0*/  BSYNC.RECONVERGENT B3 ;  /* 0x0000000000037941 */ /* 0x000fea0003800200 */
.L_x_123:
        /* <DEDUP_REMOVED lines=14> */
.L_x_126:
[----:B------:R-:W-:Y:S05]  /*82e0*/  BSYNC.RECONVERGENT B3 ;  /* 0x0000000000037941 */ /* 0x000fea0003800200 */
.L_x_125:
        /* <DEDUP_REMOVED lines=14> */
.L_x_128:
[----:B------:R-:W-:Y:S05]  /*83d0*/  BSYNC.RECONVERGENT B3 ;  /* 0x0000000000037941 */ /* 0x000fea0003800200 */
.L_x_127:
        /* <DEDUP_REMOVED lines=14> */
.L_x_130:
[----:B------:R-:W-:Y:S05]  /*84c0*/  BSYNC.RECONVERGENT B3 ;  /* 0x0000000000037941 */ /* 0x000fea0003800200 */
.L_x_129:
        /* <DEDUP_REMOVED lines=14> */
.L_x_132:
[----:B------:R-:W-:Y:S05]  /*85b0*/  BSYNC.RECONVERGENT B3 ;  /* 0x0000000000037941 */ /* 0x000fea0003800200 */
.L_x_131:
        /* <DEDUP_REMOVED lines=14> */
.L_x_134:
[----:B------:R-:W-:Y:S05]  /*86a0*/  BSYNC.RECONVERGENT B3 ;  /* 0x0000000000037941 */ /* 0x000fea0003800200 */
.L_x_133:
[----:B------:R1:W-:Y:S02]  /*86b0*/  STS [R28+0xfc], R3 ;  /* 0x0000fc031c007388 */ /* 0x0003e40000000800 */
.L_x_6:
[----:B------:R-:W-:Y:S05]  /*86c0*/  BSYNC.RECONVERGENT B0 ;  /* 0x0000000000007941 */ /* 0x000fea0003800200 */
.L_x_5:
[----:B------:R-:W-:Y:S01]  /*86d0*/  BAR.SYNC.DEFER_BLOCKING 0x0 ;  /* 0x0000000000007b1d */ /* 0x000fe20000010000 */
[----:B------:R-:W-:-:S05]  /*86e0*/  ISETP.GE.U32.AND P0, PT, R16, UR36, PT ;  /* 0x0000002410007c0c */ /* 0x000fca000bf06070 */
[----:B------:R-:W-:Y:S08]  /*86f0*/  BSSY.RECONVERGENT B0, `(.L_x_135) ;  /* 0x000006c000007945 */ /* 0x000ff00003800200 */
[----:B------:R-:W-:Y:S05]  /*8700*/  @P0 BRA `(.L_x_136) ;  /* 0x0000000400a80947 */ /* 0x000fea0003800000 */
[----:B------:R-:W3:Y:S01]  /*8710*/  LDS.128 R12, [R28+0x10] ;  /* 0x000010001c0c7984 */ /* 0x000ee20000000c00 */
[C---:B--2---:R-:W-:Y:S02]  /*8720*/  R2UR UR12, R90.reuse ;  /* 0x000000005a0c72ca */ /* 0x044fe400000e0000 */
[C---:B------:R-:W-:Y:S01]  /*8730*/  R2UR UR13, R91.reuse ;  /* 0x000000005b0d72ca */ /* 0x040fe200000e0000 */
[----:B------:R-:W2:Y:S01]  /*8740*/  LDS.128 R20, [R28+0x20] ;  /* 0x000020001c147984 */ /* 0x000ea20000000c00 */
[C---:B------:R-:W-:Y:S02]  /*8750*/  R2UR UR14, R90.reuse ;  /* 0x000000005a0e72ca */ /* 0x040fe400000e0000 */
[C---:B------:R-:W-:Y:S01]  /*8760*/  R2UR UR15, R91.reuse ;  /* 0x000000005b0f72ca */ /* 0x040fe200000e0000 */
[----:B------:R-:W4:Y:S01]  /*8770*/  LDS.128 R8, [R28] ;  /* 0x000000001c087984 */ /* 0x000f220000000c00 */
[C---:B------:R-:W-:Y:S02]  /*8780*/  R2UR UR16, R90.reuse ;  /* 0x000000005a1072ca */ /* 0x040fe400000e0000 */
[----:B------:R-:W-:Y:S01]  /*8790*/  R2UR UR17, R91 ;  /* 0x000000005b1172ca */ /* 0x000fe200000e0000 */
[----:B------:R-:W5:Y:S01]  /*87a0*/  LDS.128 R24, [R28+0x30] ;  /* 0x000030001c187984 */ /* 0x000f620000000c00 */
[----:B------:R-:W-:-:S02]  /*87b0*/  R2UR UR18, R90 ;  /* 0x000000005a1272ca */ /* 0x000fc400000e0000 */
[C---:B------:R-:W-:Y:S01]  /*87c0*/  R2UR UR19, R91.reuse ;  /* 0x000000005b1372ca */ /* 0x040fe200000e0000 */
[----:B------:R-:W0:Y:S01]  /*87d0*/  LDS.128 R36, [R28+0x40] ;  /* 0x000040001c247984 */ /* 0x000e220000000c00 */
[C---:B------:R-:W-:Y:S02]  /*87e0*/  R2UR UR20, R90.reuse ;  /* 0x000000005a1472ca */ /* 0x040fe400000e0000 */
[C---:B------:R-:W-:Y:S01]  /*87f0*/  R2UR UR21, R91.reuse ;  /* 0x000000005b1572ca */ /* 0x040fe200000e0000 */
[----:B------:R-:W1:Y:S01]  /*8800*/  LDS.128 R44, [R28+0x50] ;  /* 0x000050001c2c7984 */ /* 0x000e620000000c00 */
[C---:B------:R-:W-:Y:S02]  /*8810*/  R2UR UR22, R90.reuse ;  /* 0x000000005a1672ca */ /* 0x040fe400000e0000 */
[----:B------:R-:W-:Y:S01]  /*8820*/  R2UR UR23, R91 ;  /* 0x000000005b1772ca */ /* 0x000fe200000e0000 */
[----:B------:R-:W1:Y:S01]  /*8830*/  LDS.128 R4, [R28+0x60] ;  /* 0x000060001c047984 */ /* 0x000e620000000c00 */
[----:B------:R-:W-:-:S02]  /*8840*/  R2UR UR24, R90 ;  /* 0x000000005a1872ca */ /* 0x000fc400000e0000 */
[C---:B------:R-:W-:Y:S02]  /*8850*/  R2UR UR25, R91.reuse ;  /* 0x000000005b1972ca */ /* 0x040fe400000e0000 */
[C---:B------:R-:W-:Y:S02]  /*8860*/  R2UR UR26, R90.reuse ;  /* 0x000000005a1a72ca */ /* 0x040fe400000e0000 */
[C---:B------:R-:W-:Y:S02]  /*8870*/  R2UR UR27, R91.reuse ;  /* 0x000000005b1b72ca */ /* 0x040fe400000e0000 */
[C---:B------:R-:W-:Y:S02]  /*8880*/  R2UR UR4, R90.reuse ;  /* 0x000000005a0472ca */ /* 0x040fe400000e0000 */
[----:B------:R-:W-:Y:S02]  /*8890*/  R2UR UR5, R91 ;  /* 0x000000005b0572ca */ /* 0x000fe400000e0000 */
[----:B------:R-:W-:-:S02]  /*88a0*/  R2UR UR6, R90 ;  /* 0x000000005a0672ca */ /* 0x000fc400000e0000 */
[C---:B------:R-:W-:Y:S01]  /*88b0*/  R2UR UR7, R91.reuse ;  /* 0x000000005b0772ca */ /* 0x040fe200000e0000 */
[----:B---3--:R-:W-:Y:S01]  /*88c0*/  STG.E desc[UR12][R92.64+0x10], R12 ;  /* 0x0000100c5c007986 */ /* 0x008fe2000c10190c */
[C---:B------:R-:W-:Y:S02]  /*88d0*/  R2UR UR8, R90.reuse ;  /* 0x000000005a0872ca */ /* 0x040fe400000e0000 */
[C---:B------:R-:W-:Y:S01]  /*88e0*/  R2UR UR9, R91.reuse ;  /* 0x000000005b0972ca */ /* 0x040fe200000e0000 */
[----:B------:R-:W-:Y:S01]  /*88f0*/  STG.E desc[UR14][R92.64+0x14], R13 ;  /* 0x0000140d5c007986 */ /* 0x000fe2000c10190e */
[C---:B------:R-:W-:Y:S02]  /*8900*/  R2UR UR10, R90.reuse ;  /* 0x000000005a0a72ca */ /* 0x040fe400000e0000 */
[----:B------:R-:W-:Y:S01]  /*8910*/  R2UR UR11, R91 ;  /* 0x000000005b0b72ca */ /* 0x000fe200000e0000 */
[----:B------:R-:W-:Y:S01]  /*8920*/  STG.E desc[UR16][R92.64+0x18], R14 ;  /* 0x0000180e5c007986 */ /* 0x000fe2000c101910 */
[----:B------:R-:W-:-:S02]  /*8930*/  R2UR UR28, R90 ;  /* 0x000000005a1c72ca */ /* 0x000fc400000e0000 */
[----:B------:R-:W-:Y:S01]  /*8940*/  R2UR UR29, R91 ;  /* 0x000000005b1d72ca */ /* 0x000fe200000e0000 */
[----:B------:R-:W-:Y:S04]  /*8950*/  STG.E desc[UR18][R92.64+0x1c], R15 ;  /* 0x00001c0f5c007986 */ /* 0x000fe8000c101912 */
[----:B--2---:R-:W-:Y:S04]  /*8960*/  STG.E desc[UR20][R92.64+0x20], R20 ;  /* 0x000020145c007986 */ /* 0x004fe8000c101914 */
[----:B------:R-:W-:Y:S04]  /*8970*/  STG.E desc[UR22][R92.64+0x24], R21 ;  /* 0x000024155c007986 */ /* 0x000fe8000c101916 */
[----:B------:R-:W-:Y:S04]  /*8980*/  STG.E desc[UR24][R92.64+0x28], R22 ;  /* 0x000028165c007986 */ /* 0x000fe8000c101918 */
[----:B------:R-:W-:Y:S04]  /*8990*/  STG.E desc[UR26][R92.64+0x2c], R23 ;  /* 0x00002c175c007986 */ /* 0x000fe8000c10191a */
[----:B------:R-:W2:Y:S04]  /*89a0*/  LDS.128 R12, [R28+0x70] ;  /* 0x000070001c0c7984 */ /* 0x000ea80000000c00 */
[----:B------:R-:W3:Y:S04]  /*89b0*/  LDS.128 R20, [R28+0x80] ;  /* 0x000080001c147984 */ /* 0x000ee80000000c00 */
[----:B----4-:R-:W-:Y:S04]  /*89c0*/  STG.E desc[UR4][R92.64], R8 ;  /* 0x000000085c007986 */ /* 0x010fe8000c101904 */
[----:B------:R-:W-:Y:S04]  /*89d0*/  STG.E desc[UR6][R92.64+0x4], R9 ;  /* 0x000004095c007986 */ /* 0x000fe8000c101906 */
[----:B------:R-:W-:Y:S04]  /*89e0*/  STG.E desc[UR8][R92.64+0x8], R10 ;  /* 0x0000080a5c007986 */ /* 0x000fe8000c101908 */
[----:B------:R-:W-:Y:S04]  /*89f0*/  STG.E desc[UR10][R92.64+0xc], R11 ;  /* 0x00000c0b5c007986 */ /* 0x000fe8000c10190a */
[----:B-----5:R-:W-:Y:S04]  /*8a00*/  STG.E desc[UR28][R92.64+0x30], R24 ;  /* 0x000030185c007986 */ /* 0x020fe8000c10191c */
[----:B------:R-:W-:Y:S04]  /*8a10*/  STG.E desc[UR4][R92.64+0x34], R25 ;  /* 0x000034195c007986 */ /* 0x000fe8000c101904 */
[----:B------:R-:W-:Y:S04]  /*8a20*/  STG.E desc[UR6][R92.64+0x38], R26 ;  /* 0x0000381a5c007986 */ /* 0x000fe8000c101906 */
[----:B------:R-:W-:Y:S04]  /*8a30*/  STG.E desc[UR8][R92.64+0x3c], R27 ;  /* 0x00003c1b5c007986 */ /* 0x000fe8000c101908 */
[----:B0-----:R-:W-:Y:S04]  /*8a40*/  STG.E desc[UR10][R92.64+0x40], R36 ;  /* 0x000040245c007986 */ /* 0x001fe8000c10190a */
[----:B------:R-:W-:Y:S04]  /*8a50*/  STG.E desc[UR12][R92.64+0x44], R37 ;  /* 0x000044255c007986 */ /* 0x000fe8000c10190c */
[----:B------:R-:W-:Y:S04]  /*8a60*/  STG.E desc[UR14][R92.64+0x48], R38 ;  /* 0x000048265c007986 */ /* 0x000fe8000c10190e */
[----:B------:R-:W-:Y:S04]  /*8a70*/  STG.E desc[UR16][R92.64+0x4c], R39 ;  /* 0x00004c275c007986 */ /* 0x000fe8000c101910 */
[----:B-1----:R-:W-:Y:S04]  /*8a80*/  STG.E desc[UR18][R92.64+0x50], R44 ;  /* 0x0000502c5c007986 */ /* 0x002fe8000c101912 */
[----:B------:R-:W-:Y:S04]  /*8a90*/  STG.E desc[UR20][R92.64+0x54], R45 ;  /* 0x0000542d5c007986 */ /* 0x000fe8000c101914 */
[----:B------:R-:W-:Y:S04]  /*8aa0*/  STG.E desc[UR22][R92.64+0x58], R46 ;  /* 0x0000582e5c007986 */ /* 0x000fe8000c101916 */
[----:B------:R-:W-:Y:S04]  /*8ab0*/  STG.E desc[UR24][R92.64+0x5c], R47 ;  /* 0x00005c2f5c007986 */ /* 0x000fe8000c101918 */
[----:B------:R-:W-:Y:S04]  /*8ac0*/  STG.E desc[UR26][R92.64+0x60], R4 ;  /* 0x000060045c007986 */ /* 0x000fe8000c10191a */
[----:B------:R-:W-:Y:S04]  /*8ad0*/  STG.E desc[UR4][R92.64+0x64], R5 ;  /* 0x000064055c007986 */ /* 0x000fe8000c101904 */
[----:B------:R-:W-:Y:S04]  /*8ae0*/  STG.E desc[UR6][R92.64+0x68], R6 ;  /* 0x000068065c007986 */ /* 0x000fe8000c101906 */
[----:B------:R-:W-:Y:S04]  /*8af0*/  STG.E desc[UR8][R92.64+0x6c], R7 ;  /* 0x00006c075c007986 */ /* 0x000fe8000c101908 */
[----:B--2---:R-:W-:Y:S04]  /*8b00*/  STG.E desc[UR10][R92.64+0x70], R12 ;  /* 0x0000700c5c007986 */ /* 0x004fe8000c10190a */
[----:B------:R-:W-:Y:S04]  /*8b10*/  STG.E desc[UR12][R92.64+0x74], R13 ;  /* 0x0000740d5c007986 */ /* 0x000fe8000c10190c */
[----:B------:R-:W-:Y:S04]  /*8b20*/  STG.E desc[UR14][R92.64+0x78], R14 ;  /* 0x0000780e5c007986 */ /* 0x000fe8000c10190e */
[----:B------:R-:W-:Y:S04]  /*8b30*/  STG.E desc[UR16][R92.64+0x7c], R15 ;  /* 0x00007c0f5c007986 */ /* 0x000fe8000c101910 */
[----:B---3--:R-:W-:Y:S04]  /*8b40*/  STG.E desc[UR18][R92.64+0x80], R20 ;  /* 0x000080145c007986 */ /* 0x008fe8000c101912 */
[----:B------:R-:W-:Y:S04]  /*8b50*/  STG.E desc[UR20][R92.64+0x84], R21 ;  /* 0x000084155c007986 */ /* 0x000fe8000c101914 */
[----:B------:R-:W-:Y:S04]  /*8b60*/  STG.E desc[UR22][R92.64+0x88], R22 ;  /* 0x000088165c007986 */ /* 0x000fe8000c101916 */
[----:B------:R-:W-:Y:S04]  /*8b70*/  STG.E desc[UR24][R92.64+0x8c], R23 ;  /* 0x00008c175c007986 */ /* 0x000fe8000c101918 */
[----:B------:R-:W0:Y:S04]  /*8b80*/  LDS.128 R8, [R28+0x90] ;  /* 0x000090001c087984 */ /* 0x000e280000000c00 */
[----:B------:R-:W1:Y:S04]  /*8b90*/  LDS.128 R24, [R28+0xa0] ;  /* 0x0000a0001c187984 */ /* 0x000e680000000c00 */
[----:B------:R-:W2:Y:S04]  /*8ba0*/  LDS.128 R36, [R28+0xb0] ;  /* 0x0000b0001c247984 */ /* 0x000ea80000000c00 */
[----:B------:R-:W3:Y:S04]  /*8bb0*/  LDS.128 R44, [R28+0xc0] ;  /* 0x0000c0001c2c7984 */ /* 0x000ee80000000c00 */
[----:B------:R-:W4:Y:S04]  /*8bc0*/  LDS.128 R4, [R28+0xd0] ;  /* 0x0000d0001c047984 */ /* 0x000f280000000c00 */
[----:B------:R-:W5:Y:S04]  /*8bd0*/  LDS.128 R12, [R28+0xe0] ;  /* 0x0000e0001c0c7984 */ /* 0x000f680000000c00 */
[----:B------:R-:W5:Y:S04]  /*8be0*/  LDS.128 R20, [R28+0xf0] ;  /* 0x0000f0001c147984 */ /* 0x000f680000000c00 */
[----:B0-----:R0:W-:Y:S04]  /*8bf0*/  STG.E desc[UR26][R92.64+0x90], R8 ;  /* 0x000090085c007986 */ /* 0x0011e8000c10191a */
[----:B------:R0:W-:Y:S04]  /*8c00*/  STG.E desc[UR28][R92.64+0x94], R9 ;  /* 0x000094095c007986 */ /* 0x0001e8000c10191c */
[----:B------:R0:W-:Y:S04]  /*8c10*/  STG.E desc[UR4][R92.64+0x98], R10 ;  /* 0x0000980a5c007986 */ /* 0x0001e8000c101904 */
[----:B------:R0:W-:Y:S04]  /*8c20*/  STG.E desc[UR6][R92.64+0x9c], R11 ;  /* 0x00009c0b5c007986 */ /* 0x0001e8000c101906 */
[----:B-1----:R0:W-:Y:S04]  /*8c30*/  STG.E desc[UR8][R92.64+0xa0], R24 ;  /* 0x0000a0185c007986 */ /* 0x0021e8000c101908 */
[----:B------:R0:W-:Y:S04]  /*8c40*/  STG.E desc[UR10][R92.64+0xa4], R25 ;  /* 0x0000a4195c007986 */ /* 0x0001e8000c10190a */
[----:B------:R0:W-:Y:S04]  /*8c50*/  STG.E desc[UR12][R92.64+0xa8], R26 ;  /* 0x0000a81a5c007986 */ /* 0x0001e8000c10190c */
[----:B------:R0:W-:Y:S04]  /*8c60*/  STG.E desc[UR14][R92.64+0xac], R27 ;  /* 0x0000ac1b5c007986 */ /* 0x0001e8000c10190e */
[----:B--2---:R0:W-:Y:S04]  /*8c70*/  STG.E desc[UR16][R92.64+0xb0], R36 ;  /* 0x0000b0245c007986 */ /* 0x0041e8000c101910 */
[----:B------:R0:W-:Y:S04]  /*8c80*/  STG.E desc[UR18][R92.64+0xb4], R37 ;  /* 0x0000b4255c007986 */ /* 0x0001e8000c101912 */
[----:B------:R0:W-:Y:S04]  /*8c90*/  STG.E desc[UR20][R92.64+0xb8], R38 ;  /* 0x0000b8265c007986 */ /* 0x0001e8000c101914 */
[----:B------:R0:W-:Y:S04]  /*8ca0*/  STG.E desc[UR22][R92.64+0xbc], R39 ;  /* 0x0000bc275c007986 */ /* 0x0001e8000c101916 */
[----:B---3--:R0:W-:Y:S04]  /*8cb0*/  STG.E desc[UR24][R92.64+0xc0], R44 ;  /* 0x0000c02c5c007986 */ /* 0x0081e8000c101918 */
[----:B------:R0:W-:Y:S04]  /*8cc0*/  STG.E desc[UR26][R92.64+0xc4], R45 ;  /* 0x0000c42d5c007986 */ /* 0x0001e8000c10191a */
[----:B------:R0:W-:Y:S04]  /*8cd0*/  STG.E desc[UR28][R92.64+0xc8], R46 ;  /* 0x0000c82e5c007986 */ /* 0x0001e8000c10191c */
[----:B------:R0:W-:Y:S04]  /*8ce0*/  STG.E desc[UR4][R92.64+0xcc], R47 ;  /* 0x0000cc2f5c007986 */ /* 0x0001e8000c101904 */
[----:B----4-:R0:W-:Y:S04]  /*8cf0*/  STG.E desc[UR6][R92.64+0xd0], R4 ;  /* 0x0000d0045c007986 */ /* 0x0101e8000c101906 */
[----:B------:R0:W-:Y:S04]  /*8d00*/  STG.E desc[UR8][R92.64+0xd4], R5 ;  /* 0x0000d4055c007986 */ /* 0x0001e8000c101908 */
[----:B------:R0:W-:Y:S04]  /*8d10*/  STG.E desc[UR10][R92.64+0xd8], R6 ;  /* 0x0000d8065c007986 */ /* 0x0001e8000c10190a */
[----:B------:R0:W-:Y:S04]  /*8d20*/  STG.E desc[UR12][R92.64+0xdc], R7 ;  /* 0x0000dc075c007986 */ /* 0x0001e8000c10190c */
[----:B-----5:R0:W-:Y:S04]  /*8d30*/  STG.E desc[UR14][R92.64+0xe0], R12 ;  /* 0x0000e00c5c007986 */ /* 0x0201e8000c10190e */
[----:B------:R0:W-:Y:S04]  /*8d40*/  STG.E desc[UR16][R92.64+0xe4], R13 ;  /* 0x0000e40d5c007986 */ /* 0x0001e8000c101910 */
[----:B------:R0:W-:Y:S04]  /*8d50*/  STG.E desc[UR18][R92.64+0xe8], R14 ;  /* 0x0000e80e5c007986 */ /* 0x0001e8000c101912 */
[----:B------:R0:W-:Y:S04]  /*8d60*/  STG.E desc[UR20][R92.64+0xec], R15 ;  /* 0x0000ec0f5c007986 */ /* 0x0001e8000c101914 */
[----:B------:R0:W-:Y:S04]  /*8d70*/  STG.E desc[UR22][R92.64+0xf0], R20 ;  /* 0x0000f0145c007986 */ /* 0x0001e8000c101916 */
[----:B------:R0:W-:Y:S04]  /*8d80*/  STG.E desc[UR24][R92.64+0xf4], R21 ;  /* 0x0000f4155c007986 */ /* 0x0001e8000c101918 */
[----:B------:R0:W-:Y:S04]  /*8d90*/  STG.E desc[UR26][R92.64+0xf8], R22 ;  /* 0x0000f8165c007986 */ /* 0x0001e8000c10191a */
[----:B------:R0:W-:Y:S02]  /*8da0*/  STG.E desc[UR28][R92.64+0xfc], R23 ;  /* 0x0000fc175c007986 */ /* 0x0001e4000c10191c */
.L_x_136:
[----:B------:R-:W-:Y:S05]  /*8db0*/  BSYNC.RECONVERGENT B0 ;  /* 0x0000000000007941 */ /* 0x000fea0003800200 */
.L_x_135:
[----:B-1----:R-:W1:Y:S01]  /*8dc0*/  LDC.64 R2, c[0x0][0x3a0] ;  /* 0x0000e800ff027b82 */ /* 0x002e620000000a00 */
[----:B------:R-:W-:Y:S02]  /*8dd0*/  IADD3 R19, PT, PT, R19, 0x1, RZ ;  /* 0x0000000113137810 */ /* 0x000fe40007ffe0ff */
[C---:B--2---:R-:W-:Y:S02]  /*8de0*/  R2UR UR4, R90.reuse ;  /* 0x000000005a0472ca */ /* 0x044fe400000e0000 */
[C---:B------:R-:W-:Y:S02]  /*8df0*/  R2UR UR5, R91.reuse ;  /* 0x000000005b0572ca */ /* 0x040fe400000e0000 */
[----:B------:R-:W-:Y:S01]  /*8e00*/  R2UR UR6, R90 ;  /* 0x000000005a0672ca */ /* 0x000fe200000e0000 */
[----:B0-----:R-:W0:Y:S01]  /*8e10*/  LDC.64 R4, c[0x0][0x3a8] ;  /* 0x0000ea00ff047b82 */ /* 0x001e220000000a00 */
[----:B------:R-:W-:Y:S02]  /*8e20*/  R2UR UR7, R91 ;  /* 0x000000005b0772ca */ /* 0x000fe400000e0000 */
[----:B------:R-:W-:-:S02]  /*8e30*/  ISETP.NE.AND P0, PT, R19, RZ, PT ;  /* 0x000000ff1300720c */ /* 0x000fc40003f05270 */
[----:B------:R-:W-:Y:S02]  /*8e40*/  IADD3 R32, PT, PT, R32, 0x80, RZ ;  /* 0x0000008020207810 */ /* 0x000fe40007ffe0ff */
[----:B------:R-:W-:Y:S01]  /*8e50*/  IADD3 R31, PT, PT, R31, 0x2, RZ ;  /* 0x000000021f1f7810 */ /* 0x000fe20007ffe0ff */
[----:B-1----:R-:W-:-:S05]  /*8e60*/  IMAD.WIDE.U32 R2, R16, 0x4, R2 ;  /* 0x0000000410027825 */ /* 0x002fca00078e0002 */
[----:B------:R1:W-:Y:S01]  /*8e70*/  STG.E desc[UR4][R2.64], R43 ;  /* 0x0000002b02007986 */ /* 0x0003e2000c101904 */
[----:B0-----:R-:W-:-:S05]  /*8e80*/  IMAD.WIDE.U32 R4, R16, 0x4, R4 ;  /* 0x0000000410047825 */ /* 0x001fca00078e0004 */
[----:B------:R1:W-:Y:S01]  /*8e90*/  STG.E desc[UR6][R4.64], R18 ;  /* 0x0000001204007986 */ /* 0x0003e2000c101906 */
[----:B------:R-:W-:Y:S06]  /*8ea0*/  BAR.SYNC.DEFER_BLOCKING 0x0 ;  /* 0x0000000000007b1d */ /* 0x000fec0000010000 */
[----:B------:R-:W-:Y:S05]  /*8eb0*/  @P0 BRA `(.L_x_137) ;  /* 0xffffff7400140947 */ /* 0x000fea000383ffff */
[----:B------:R-:W-:Y:S05]  /*8ec0*/  EXIT ;  /* 0x000000000000794d */ /* 0x000fea0003800000 */
        .weak           $__internal_0_$__cuda_sm3x_div_rn_noftz_f32_slowpath
        .type           $__internal_0_$__cuda_sm3x_div_rn_noftz_f32_slowpath,@function
        .size           $__internal_0_$__cuda_sm3x_div_rn_noftz_f32_slowpath,(.L_x_150 - $__internal_0_$__cuda_sm3x_div_rn_noftz_f32_slowpath)
$__internal_0_$__cuda_sm3x_div_rn_noftz_f32_slowpath:
[----:B------:R-:W-:Y:S01]  /*8ed0*/  SHF.R.U32.HI R13, RZ, 0x17, R43 ;  /* 0x00000017ff0d7819 */ /* 0x000fe2000001162b */
[----:B------:R-:W-:Y:S01]  /*8ee0*/  BSSY.RECONVERGENT B1, `(.L_x_138) ;  /* 0x0000063000017945 */ /* 0x000fe20003800200 */
[----:B------:R-:W-:Y:S02]  /*8ef0*/  SHF.R.U32.HI R15, RZ, 0x17, R0 ;  /* 0x00000017ff0f7819 */ /* 0x000fe40000011600 */
[----:B------:R-:W-:Y:S02]  /*8f00*/  LOP3.LUT R13, R13, 0xff, RZ, 0xc0, !PT ;  /* 0x000000ff0d0d7812 */ /* 0x000fe400078ec0ff */
[----:B------:R-:W-:Y:S02]  /*8f10*/  LOP3.LUT R25, R15, 0xff, RZ, 0xc0, !PT ;  /* 0x000000ff0f197812 */ /* 0x000fe400078ec0ff */
[----:B------:R-:W-:Y:S02]  /*8f20*/  IADD3 R33, PT, PT, R13, -0x1, RZ ;  /* 0xffffffff0d217810 */ /* 0x000fe40007ffe0ff */
[----:B------:R-:W-:-:S02]  /*8f30*/  IADD3 R23, PT, PT, R25, -0x1, RZ ;  /* 0xffffffff19177810 */ /* 0x000fc40007ffe0ff */
[----:B------:R-:W-:Y:S02]  /*8f40*/  ISETP.GT.U32.AND P0, PT, R33, 0xfd, PT ;  /* 0x000000fd2100780c */ /* 0x000fe40003f04070 */
[----:B------:R-:W-:Y:S02]  /*8f50*/  MOV R21, R43 ;  /* 0x0000002b00157202 */ /* 0x000fe40000000f00 */
[----:B------:R-:W-:-:S13]  /*8f60*/  ISETP.GT.U32.OR P0, PT, R23, 0xfd, P0 ;  /* 0x000000fd1700780c */ /* 0x000fda0000704470 */
[----:B------:R-:W-:Y:S01]  /*8f70*/  @!P0 MOV R15, RZ ;  /* 0x000000ff000f8202 */ /* 0x000fe20000000f00 */
[----:B------:R-:W-:Y:S06]  /*8f80*/  @!P0 BRA `(.L_x_139) ;  /* 0x00000000005c8947 */ /* 0x000fec0003800000 */
[----:B------:R-:W-:Y:S02]  /*8f90*/  FSETP.GTU.FTZ.AND P0, PT, |R0|, +INF , PT ;  /* 0x7f8000000000780b */ /* 0x000fe40003f1c200 */
[----:B------:R-:W-:-:S04]  /*8fa0*/  FSETP.GTU.FTZ.AND P1, PT, |R43|, +INF , PT ;  /* 0x7f8000002b00780b */ /* 0x000fc80003f3c200 */
[----:B------:R-:W-:-:S13]  /*8fb0*/  PLOP3.LUT P0, PT, P0, P1, PT, 0xf8, 0x8f ;  /* 0x00000000008f781c */ /* 0x000fda0000703f70 */
[----:B------:R-:W-:Y:S05]  /*8fc0*/  @P0 BRA `(.L_x_140) ;  /* 0x00000004004c0947 */ /* 0x000fea0003800000 */
[----:B------:R-:W-:-:S13]  /*8fd0*/  LOP3.LUT P0, RZ, R21, 0x7fffffff, R0, 0xc8, !PT ;  /* 0x7fffffff15ff7812 */ /* 0x000fda000780c800 */
[----:B------:R-:W-:Y:S05]  /*8fe0*/  @!P0 BRA `(.L_x_141) ;  /* 0x00000004003c8947 */ /* 0x000fea0003800000 */
[C---:B------:R-:W-:Y:S02]  /*8ff0*/  FSETP.NEU.FTZ.AND P2, PT, |R0|.reuse, +INF , PT ;  /* 0x7f8000000000780b */ /* 0x040fe40003f5d200 */
[----:B------:R-:W-:Y:S02]  /*9000*/  FSETP.NEU.FTZ.AND P1, PT, |R43|, +INF , PT ;  /* 0x7f8000002b00780b */ /* 0x000fe40003f3d200 */
[----:B------:R-:W-:-:S11]  /*9010*/  FSETP.NEU.FTZ.AND P0, PT, |R0|, +INF , PT ;  /* 0x7f8000000000780b */ /* 0x000fd60003f1d200 */
[----:B------:R-:W-:Y:S05]  /*9020*/  @!P1 BRA !P2, `(.L_x_141) ;  /* 0x00000004002c9947 */ /* 0x000fea0005000000 */
[----:B------:R-:W-:-:S04]  /*9030*/  LOP3.LUT P2, RZ, R0, 0x7fffffff, RZ, 0xc0, !PT ;  /* 0x7fffffff00ff7812 */ /* 0x000fc8000784c0ff */
[----:B------:R-:W-:-:S13]  /*9040*/  PLOP3.LUT P1, PT, P1, P2, PT, 0x2f, 0xf2 ;  /* 0x0000000000f2781c */ /* 0x000fda0000f24577 */
[----:B------:R-:W-:Y:S05]  /*9050*/  @P1 BRA `(.L_x_142) ;  /* 0x0000000400181947 */ /* 0x000fea0003800000 */
[----:B------:R-:W-:-:S04]  /*9060*/  LOP3.LUT P1, RZ, R21, 0x7fffffff, RZ, 0xc0, !PT ;  /* 0x7fffffff15ff7812 */ /* 0x000fc8000782c0ff */
[----:B------:R-:W-:-:S13]  /*9070*/  PLOP3.LUT P0, PT, P0, P1, PT, 0x2f, 0xf2 ;  /* 0x0000000000f2781c */ /* 0x000fda0000702577 */
[----:B------:R-:W-:Y:S05]  /*9080*/  @P0 BRA `(.L_x_143) ;  /* 0x0000000400000947 */ /* 0x000fea0003800000 */
[----:B------:R-:W-:Y:S02]  /*9090*/  ISETP.GE.AND P0, PT, R23, RZ, PT ;  /* 0x000000ff1700720c */ /* 0x000fe40003f06270 */
[----:B------:R-:W-:-:S11]  /*90a0*/  ISETP.GE.AND P1, PT, R33, RZ, PT ;  /* 0x000000ff2100720c */ /* 0x000fd60003f26270 */
[----:B------:R-:W-:Y:S01]  /*90b0*/  @P0 MOV R15, RZ ;  /* 0x000000ff000f0202 */ /* 0x000fe20000000f00 */
[----:B------:R-:W-:Y:S01]  /*90c0*/  @!P0 FFMA R0, R0, 1.84467440737095516160e+19, RZ ;  /* 0x5f80000000008823 */ /* 0x000fe200000000ff */
[----:B------:R-:W-:Y:S01]  /*90d0*/  @!P0 MOV R15, 0xffffffc0 ;  /* 0xffffffc0000f8802 */ /* 0x000fe20000000f00 */
[----:B------:R-:W-:-:S03]  /*90e0*/  @!P1 FFMA R21, R43, 1.84467440737095516160e+19, RZ ;  /* 0x5f8000002b159823 */ /* 0x000fc600000000ff */
[----:B------:R-:W-:-:S07]  /*90f0*/  @!P1 IADD3 R15, PT, PT, R15, 0x40, RZ ;  /* 0x000000400f0f9810 */ /* 0x000fce0007ffe0ff */
.L_x_139:
[----:B------:R-:W-:Y:S01]  /*9100*/  LEA R40, R13, 0xc0800000, 0x17 ;  /* 0xc08000000d287811 */ /* 0x000fe200078eb8ff */
[----:B------:R-:W-:Y:S01]  /*9110*/  BSSY.RECONVERGENT B2, `(.L_x_144) ;  /* 0x0000036000027945 */ /* 0x000fe20003800200 */
[----:B------:R-:W-:Y:S02]  /*9120*/  IADD3 R25, PT, PT, R25, -0x7f, RZ ;  /* 0xffffff8119197810 */ /* 0x000fe40007ffe0ff */
[----:B------:R-:W-:Y:S02]  /*9130*/  IADD3 R33, PT, PT, -R40, R21, RZ ;  /* 0x0000001528217210 */ /* 0x000fe40007ffe1ff */
[C---:B------:R-:W-:Y:S01]  /*9140*/  IADD3 R48, PT, PT, R25.reuse, 0x7f, -R13 ;  /* 0x0000007f19307810 */ /* 0x040fe20007ffe80d */
[----:B------:R-:W-:Y:S01]  /*9150*/  IMAD R0, R25, -0x800000, R0 ;  /* 0xff80000019007824 */ /* 0x000fe200078e0200 */
[----:B------:R-:W0:Y:S01]  /*9160*/  MUFU.RCP R21, R33 ;  /* 0x0000002100157308 */ /* 0x000e220000001000 */
[----:B------:R-:W-:Y:S01]  /*9170*/  FADD.FTZ R23, -R33, -RZ ;  /* 0x800000ff21177221 */ /* 0x000fe20000010100 */
[----:B------:R-:W-:-:S03]  /*9180*/  IADD3 R48, PT, PT, R48, R15, RZ ;  /* 0x0000000f30307210 */ /* 0x000fc60007ffe0ff */
[----:B0-----:R-:W-:-:S04]  /*9190*/  FFMA R40, R21, R23, 1 ;  /* 0x3f80000015287423 */ /* 0x001fc80000000017 */
[----:B------:R-:W-:-:S04]  /*91a0*/  FFMA R21, R21, R40, R21 ;  /* 0x0000002815157223 */ /* 0x000fc80000000015 */
[----:B------:R-:W-:-:S04]  /*91b0*/  FFMA R40, R0, R21, RZ ;  /* 0x0000001500287223 */ /* 0x000fc800000000ff */
[----:B------:R-:W-:-:S04]  /*91c0*/  FFMA R37, R23, R40, R0 ;  /* 0x0000002817257223 */ /* 0x000fc80000000000 */
[----:B------:R-:W-:-:S04]  /*91d0*/  FFMA R40, R21, R37, R40 ;  /* 0x0000002515287223 */ /* 0x000fc80000000028 */
[----:B------:R-:W-:-:S04]  /*91e0*/  FFMA R23, R23, R40, R0 ;  /* 0x0000002817177223 */ /* 0x000fc80000000000 */
[----:B------:R-:W-:-:S05]  /*91f0*/  FFMA R0, R21, R23, R40 ;  /* 0x0000001715007223 */ /* 0x000fca0000000028 */
[----:B------:R-:W-:-:S04]  /*9200*/  SHF.R.U32.HI R13, RZ, 0x17, R0 ;  /* 0x00000017ff0d7819 */ /* 0x000fc80000011600 */
[----:B------:R-:W-:-:S04]  /*9210*/  LOP3.LUT R13, R13, 0xff, RZ, 0xc0, !PT ;  /* 0x000000ff0d0d7812 */ /* 0x000fc800078ec0ff */
[----:B------:R-:W-:-:S04]  /*9220*/  IADD3 R25, PT, PT, R13, R48, RZ ;  /* 0x000000300d197210 */ /* 0x000fc80007ffe0ff */
[----:B------:R-:W-:-:S04]  /*9230*/  IADD3 R13, PT, PT, R25, -0x1, RZ ;  /* 0xffffffff190d7810 */ /* 0x000fc80007ffe0ff */
[----:B------:R-:W-:-:S13]  /*9240*/  ISETP.GE.U32.AND P0, PT, R13, 0xfe, PT ;  /* 0x000000fe0d00780c */ /* 0x000fda0003f06070 */
[----:B------:R-:W-:Y:S05]  /*9250*/  @!P0 BRA `(.L_x_145) ;  /* 0x0000000000808947 */ /* 0x000fea0003800000 */
[----:B------:R-:W-:-:S13]  /*9260*/  ISETP.GT.AND P0, PT, R25, 0xfe, PT ;  /* 0x000000fe1900780c */ /* 0x000fda0003f04270 */
[----:B------:R-:W-:Y:S05]  /*9270*/  @P0 BRA `(.L_x_146) ;  /* 0x00000000006c0947 */ /* 0x000fea0003800000 */
[----:B------:R-:W-:-:S13]  /*9280*/  ISETP.GE.AND P0, PT, R25, 0x1, PT ;  /* 0x000000011900780c */ /* 0x000fda0003f06270 */
[----:B------:R-:W-:Y:S05]  /*9290*/  @P0 BRA `(.L_x_147) ;  /* 0x0000000000740947 */ /* 0x000fea0003800000 */
[----:B------:R-:W-:Y:S02]  /*92a0*/  ISETP.GE.AND P0, PT, R25, -0x18, PT ;  /* 0xffffffe81900780c */ /* 0x000fe40003f06270 */
[----:B------:R-:W-:-:S11]  /*92b0*/  LOP3.LUT R0, R0, 0x80000000, RZ, 0xc0, !PT ;  /* 0x8000000000007812 */ /* 0x000fd600078ec0ff */
[----:B------:R-:W-:Y:S05]  /*92c0*/  @!P0 BRA `(.L_x_147) ;  /* 0x0000000000688947 */ /* 0x000fea0003800000 */
[-CC-:B------:R-:W-:Y:S01]  /*92d0*/  FFMA.RZ R13, R21, R23.reuse, R40.reuse ;  /* 0x00000017150d7223 */ /* 0x180fe2000000c028 */
[C---:B------:R-:W-:Y:S02]  /*92e0*/  IADD3 R48, PT, PT, R25.reuse, 0x20, RZ ;  /* 0x0000002019307810 */ /* 0x040fe40007ffe0ff */
[----:B------:R-:W-:Y:S02]  /*92f0*/  ISETP.NE.AND P2, PT, R25, RZ, PT ;  /* 0x000000ff1900720c */ /* 0x000fe40003f45270 */
[----:B------:R-:W-:Y:S01]  /*9300*/  LOP3.LUT R15, R13, 0x7fffff, RZ, 0xc0, !PT ;  /* 0x007fffff0d0f7812 */ /* 0x000fe200078ec0ff */
[CCC-:B------:R-:W-:Y:S01]  /*9310*/  FFMA.RP R13, R21.reuse, R23.reuse, R40.reuse ;  /* 0x00000017150d7223 */ /* 0x1c0fe20000008028 */
[----:B------:R-:W-:Y:S01]  /*9320*/  FFMA.RM R40, R21, R23, R40 ;  /* 0x0000001715287223 */ /* 0x000fe20000004028 */
[----:B------:R-:W-:Y:S02]  /*9330*/  ISETP.NE.AND P1, PT, R25, RZ, PT ;  /* 0x000000ff1900720c */ /* 0x000fe40003f25270 */
[----:B------:R-:W-:-:S02]  /*9340*/  LOP3.LUT R15, R15, 0x800000, RZ, 0xfc, !PT ;  /* 0x008000000f0f7812 */ /* 0x000fc400078efcff */
[----:B------:R-:W-:Y:S02]  /*9350*/  IADD3 R21, PT, PT, -R25, RZ, RZ ;  /* 0x000000ff19157210 */ /* 0x000fe40007ffe1ff */
[----:B------:R-:W-:Y:S02]  /*9360*/  SHF.L.U32 R48, R15, R48, RZ ;  /* 0x000000300f307219 */ /* 0x000fe400000006ff */
[----:B------:R-:W-:Y:S02]  /*9370*/  FSETP.NEU.FTZ.AND P0, PT, R13, R40, PT ;  /* 0x000000280d00720b */ /* 0x000fe40003f1d000 */
[----:B------:R-:W-:Y:S02]  /*9380*/  SEL R40, R21, RZ, P2 ;  /* 0x000000ff15287207 */ /* 0x000fe40001000000 */
[----:B------:R-:W-:Y:S02]  /*9390*/  ISETP.NE.AND P1, PT, R48, RZ, P1 ;  /* 0x000000ff3000720c */ /* 0x000fe40000f25270 */
[----:B------:R-:W-:-:S02]  /*93a0*/  SHF.R.U32.HI R40, RZ, R40, R15 ;  /* 0x00000028ff287219 */ /* 0x000fc4000001160f */
[----:B------:R-:W-:Y:S02]  /*93b0*/  PLOP3.LUT P0, PT, P0, P1, PT, 0xf8, 0x8f ;  /* 0x00000000008f781c */ /* 0x000fe40000703f70 */
[----:B------:R-:W-:Y:S02]  /*93c0*/  SHF.R.U32.HI R48, RZ, 0x1, R40 ;  /* 0x00000001ff307819 */ /* 0x000fe40000011628 */
[----:B------:R-:W-:-:S04]  /*93d0*/  SEL R13, RZ, 0x1, !P0 ;  /* 0x00000001ff0d7807 */ /* 0x000fc80004000000 */
[----:B------:R-:W-:-:S04]  /*93e0*/  LOP3.LUT R13, R13, 0x1, R48, 0xf8, !PT ;  /* 0x000000010d0d7812 */ /* 0x000fc800078ef830 */
[----:B------:R-:W-:-:S04]  /*93f0*/  LOP3.LUT R13, R13, R40, RZ, 0xc0, !PT ;  /* 0x000000280d0d7212 */ /* 0x000fc800078ec0ff */
[----:B------:R-:W-:-:S04]  /*9400*/  IADD3 R13, PT, PT, R48, R13, RZ ;  /* 0x0000000d300d7210 */ /* 0x000fc80007ffe0ff */
[----:B------:R-:W-:Y:S01]  /*9410*/  LOP3.LUT R0, R13, R0, RZ, 0xfc, !PT ;  /* 0x000000000d007212 */ /* 0x000fe200078efcff */
[----:B------:R-:W-:Y:S06]  /*9420*/  BRA `(.L_x_147) ;  /* 0x0000000000107947 */ /* 0x000fec0003800000 */
.L_x_146:
[----:B------:R-:W-:-:S04]  /*9430*/  LOP3.LUT R0, R0, 0x80000000, RZ, 0xc0, !PT ;  /* 0x8000000000007812 */ /* 0x000fc800078ec0ff */
[----:B------:R-:W-:Y:S01]  /*9440*/  LOP3.LUT R0, R0, 0x7f800000, RZ, 0xfc, !PT ;  /* 0x7f80000000007812 */ /* 0x000fe200078efcff */
[----:B------:R-:W-:Y:S06]  /*9450*/  BRA `(.L_x_147) ;  /* 0x0000000000047947 */ /* 0x000fec0003800000 */
.L_x_145:
[----:B------:R-:W-:-:S07]  /*9460*/  LEA R0, R48, R0, 0x17 ;  /* 0x0000000030007211 */ /* 0x000fce00078eb8ff */
.L_x_147:
[----:B------:R-:W-:Y:S05]  /*9470*/  BSYNC.RECONVERGENT B2 ;  /* 0x0000000000027941 */ /* 0x000fea0003800200 */
.L_x_144:
[----:B------:R-:W-:Y:S05]  /*9480*/  BRA `(.L_x_148) ;  /* 0x0000000000207947 */ /* 0x000fea0003800000 */
.L_x_143:
[----:B------:R-:W-:-:S04]  /*9490*/  LOP3.LUT R0, R21, 0x80000000, R0, 0x48, !PT ;  /* 0x8000000015007812 */ /* 0x000fc800078e4800 */
[----:B------:R-:W-:Y:S01]  /*94a0*/  LOP3.LUT R0, R0, 0x7f800000, RZ, 0xfc, !PT ;  /* 0x7f80000000007812 */ /* 0x000fe200078efcff */
[----:B------:R-:W-:Y:S06]  /*94b0*/  BRA `(.L_x_148) ;  /* 0x0000000000147947 */ /* 0x000fec0003800000 */
.L_x_142:
[----:B------:R-:W-:Y:S01]  /*94c0*/  LOP3.LUT R0, R21, 0x80000000, R0, 0x48, !PT ;  /* 0x8000000015007812 */ /* 0x000fe200078e4800 */
[----:B------:R-:W-:Y:S06]  /*94d0*/  BRA `(.L_x_148) ;  /* 0x00000000000c7947 */ /* 0x000fec0003800000 */
.L_x_141:
[----:B------:R-:W0:Y:S01]  /*94e0*/  MUFU.RSQ R0, -QNAN ;  /* 0xffc0000000007908 */ /* 0x000e220000001400 */
[----:B------:R-:W-:Y:S05]  /*94f0*/  BRA `(.L_x_148) ;  /* 0x0000000000047947 */ /* 0x000fea0003800000 */
.L_x_140:
[----:B------:R-:W-:-:S07]  /*9500*/  FADD.FTZ R0, R0, R43 ;  /* 0x0000002b00007221 */ /* 0x000fce0000010000 */
.L_x_148:
[----:B------:R-:W-:Y:S05]  /*9510*/  BSYNC.RECONVERGENT B1 ;  /* 0x0000000000017941 */ /* 0x000fea0003800200 */
.L_x_138:
[----:B------:R-:W-:-:S04]  /*9520*/  HFMA2 R13, -RZ, RZ, 0, 0 ;  /* 0x00000000ff0d7431 */ /* 0x000fc800000001ff */
[----:B0-----:R-:W-:Y:S05]  /*9530*/  RET.REL.NODEC R12 `(_Z10flash_attnPfS_S_S_S_S_i) ;  /* 0xffffff680cb07950 */ /* 0x001fea0003c3ffff */
.L_x_149:
[----:B------:R-:W-:-:S00]  /*9540*/  BRA `(.L_x_149) ;  /* 0xfffffffc00fc7947 */ /* 0x000fc0000383ffff */
[----:B------:R-:W-:-:S00]  /*9550*/  NOP ;  /* 0x0000000000007918 */ /* 0x000fc00000000000 */
        /* <DEDUP_REMOVED lines=10> */
.L_x_150:


//--------------------- .nv.global.init           --------------------------
	.section	.nv.global.init,"aw",@progbits
.nv.global.init:
	.type		$str,@object
	.size		$str,(.L_0 - $str)
$str:
        /*0000*/ 	.byte	0x73, 0x74, 0x61, 0x72, 0x74, 0x69, 0x6e, 0x67, 0x20, 0x54, 0x63, 0x20, 0x6c, 0x6f, 0x6f, 0x70
        /*0010*/ 	.byte	0x2e, 0x2e, 0x2e, 0x0a, 0x00
.L_0:


//--------------------- .nv.shared._Z10flash_attnPfS_S_S_S_S_i --------------------------
	.section	.nv.shared._Z10flash_attnPfS_S_S_S_S_i,"aw",@nobits
	.sectionflags	@""
	.align	4
.nv.shared._Z10flash_attnPfS_S_S_S_S_i:
	.zero		3632


//--------------------- .nv.shared.reserved.0     --------------------------
	.section	.nv.shared.reserved.0,"aw",@nobits
	.weak		__nv_reservedSMEM_offset_0_alias
	.size		__nv_reservedSMEM_offset_0_alias, 0, 64
	.other		__nv_reservedSMEM_offset_0_alias,@"STO_CUDA_RESERVED_SHARED STV_DEFAULT"
__nv_reservedSMEM_offset_0_alias:
	.zero		0
	.zero		64


//--------------------- .nv.constant0._Z10flash_attnPfS_S_S_S_S_i --------------------------
	.section	.nv.constant0._Z10flash_attnPfS_S_S_S_S_i,"a",@progbits
	.sectionflags	@""
	.align	4
.nv.constant0._Z10flash_attnPfS_S_S_S_S_i:
	.zero		948


//--------------------- SYMBOLS --------------------------

	.type		.nv.reservedSmem.offset0,@object
	.size		.nv.reservedSmem.offset0,0x4
	.type		.nv.reservedSmem.cap,@object
	.size		.nv.reservedSmem.cap,0x4
	.type		vprintf,@function
